//
// Generated by NVIDIA NVVM Compiler
//
// Compiler Build ID: CL-36424714
// Cuda compilation tools, release 13.0, V13.0.88
// Based on NVVM 20.0.0
//

.version 9.0
.target sm_100
.address_size 64

	// .globl	_Z6DilatePbS_PiS0_S0_
// _ZZ6DilatePbS_PiS0_S0_E4data has been demoted
// _ZZ5ErodePbS_PiS0_S0_E4data has been demoted
// _ZZ6OpenOpPbS_S_PiS0_S0_E4data has been demoted
// _ZZ7CloseOpPbS_S_PiS0_S0_E4data has been demoted

.visible .entry _Z6DilatePbS_PiS0_S0_(
	.param .u64 .ptr .align 1 _Z6DilatePbS_PiS0_S0__param_0,
	.param .u64 .ptr .align 1 _Z6DilatePbS_PiS0_S0__param_1,
	.param .u64 .ptr .align 1 _Z6DilatePbS_PiS0_S0__param_2,
	.param .u64 .ptr .align 1 _Z6DilatePbS_PiS0_S0__param_3,
	.param .u64 .ptr .align 1 _Z6DilatePbS_PiS0_S0__param_4
)
{
	.reg .pred 	%p<60>;
	.reg .b16 	%rs<52>;
	.reg .b32 	%r<85>;
	.reg .b64 	%rd<23>;
	// demoted variable
	.shared .align 1 .b8 _ZZ6DilatePbS_PiS0_S0_E4data[2500];
	ld.param.u64 	%rd4, [_Z6DilatePbS_PiS0_S0__param_0];
	ld.param.u64 	%rd5, [_Z6DilatePbS_PiS0_S0__param_1];
	ld.param.u64 	%rd6, [_Z6DilatePbS_PiS0_S0__param_2];
	ld.param.u64 	%rd7, [_Z6DilatePbS_PiS0_S0__param_3];
	ld.param.u64 	%rd8, [_Z6DilatePbS_PiS0_S0__param_4];
	cvta.to.global.u64 	%rd9, %rd8;
	cvta.to.global.u64 	%rd10, %rd7;
	cvta.to.global.u64 	%rd11, %rd6;
	mov.u32 	%r1, %ctaid.z;
	mov.u32 	%r47, %ctaid.x;
	mov.u32 	%r2, %ntid.x;
	mul.lo.s32 	%r3, %r47, %r2;
	mov.u32 	%r4, %tid.x;
	add.s32 	%r5, %r3, %r4;
	mov.u32 	%r48, %ctaid.y;
	mov.u32 	%r6, %ntid.y;
	mul.lo.s32 	%r7, %r48, %r6;
	mov.u32 	%r8, %tid.y;
	add.s32 	%r9, %r7, %r8;
	ld.global.u32 	%r10, [%rd11];
	ld.global.u32 	%r11, [%rd10];
	ld.global.u32 	%r12, [%rd9];
	neg.s32 	%r13, %r12;
	bar.sync 	0;
	shl.b32 	%r14, %r12, 1;
	add.s32 	%r15, %r14, %r2;
	setp.gt.u32 	%p10, %r4, %r15;
	@%p10 bra 	$L__BB0_9;
	sub.s32 	%r16, %r3, %r12;
	sub.s32 	%r17, %r7, %r12;
	mul.lo.s32 	%r49, %r10, %r1;
	mul.lo.s32 	%r50, %r49, %r11;
	cvt.s64.s32 	%rd1, %r50;
	cvta.to.global.u64 	%rd2, %rd4;
	mov.u32 	%r76, %r4;
$L__BB0_2:
	setp.gt.u32 	%p11, %r8, %r15;
	@%p11 bra 	$L__BB0_8;
	add.s32 	%r19, %r16, %r76;
	mul.lo.s32 	%r20, %r76, 50;
	mul.lo.s32 	%r51, %r19, %r11;
	cvt.s64.s32 	%rd12, %r51;
	add.s64 	%rd3, %rd12, %rd1;
	mov.u32 	%r77, %r8;
$L__BB0_4:
	setp.ge.s32 	%p12, %r19, %r10;
	add.s32 	%r22, %r17, %r77;
	or.b32  	%r52, %r19, %r22;
	setp.lt.s32 	%p13, %r52, 0;
	setp.ge.s32 	%p14, %r22, %r11;
	or.pred  	%p15, %p12, %p14;
	or.pred  	%p16, %p15, %p13;
	@%p16 bra 	$L__BB0_6;
	cvt.u64.u32 	%rd13, %r22;
	add.s64 	%rd14, %rd3, %rd13;
	add.s64 	%rd15, %rd2, %rd14;
	ld.global.u8 	%rs4, [%rd15];
	add.s32 	%r56, %r77, %r20;
	mov.u32 	%r57, _ZZ6DilatePbS_PiS0_S0_E4data;
	add.s32 	%r58, %r57, %r56;
	st.shared.u8 	[%r58], %rs4;
	bra.uni 	$L__BB0_7;
$L__BB0_6:
	add.s32 	%r53, %r77, %r20;
	mov.u32 	%r54, _ZZ6DilatePbS_PiS0_S0_E4data;
	add.s32 	%r55, %r54, %r53;
	mov.b16 	%rs3, 0;
	st.shared.u8 	[%r55], %rs3;
$L__BB0_7:
	add.s32 	%r77, %r77, %r6;
	setp.le.u32 	%p17, %r77, %r15;
	@%p17 bra 	$L__BB0_4;
$L__BB0_8:
	add.s32 	%r76, %r76, %r2;
	setp.le.u32 	%p18, %r76, %r15;
	@%p18 bra 	$L__BB0_2;
$L__BB0_9:
	bar.sync 	0;
	setp.ge.s32 	%p19, %r5, %r10;
	setp.ge.s32 	%p20, %r9, %r11;
	or.pred  	%p21, %p19, %p20;
	@%p21 bra 	$L__BB0_22;
	setp.lt.s32 	%p22, %r12, %r13;
	mov.b16 	%rs51, 0;
	@%p22 bra 	$L__BB0_21;
	add.s32 	%r25, %r12, %r4;
	add.s32 	%r26, %r12, %r8;
	add.s32 	%r59, %r14, 1;
	and.b32  	%r27, %r14, 6;
	and.b32  	%r28, %r12, 1;
	and.b32  	%r60, %r59, -8;
	neg.s32 	%r29, %r60;
	mov.u32 	%r61, _ZZ6DilatePbS_PiS0_S0_E4data;
	add.s32 	%r62, %r8, %r61;
	add.s32 	%r30, %r62, 3;
	mov.pred 	%p57, 0;
	mov.u32 	%r78, %r13;
$L__BB0_12:
	setp.lt.u32 	%p24, %r14, 7;
	add.s32 	%r63, %r25, %r78;
	mul.lo.s32 	%r32, %r63, 50;
	add.s32 	%r33, %r26, %r32;
	mov.u32 	%r82, %r13;
	@%p24 bra 	$L__BB0_15;
	add.s32 	%r79, %r30, %r32;
	mov.u32 	%r80, %r29;
	mov.u32 	%r82, %r13;
$L__BB0_14:
	.pragma "nounroll";
	ld.shared.u8 	%rs6, [%r79+-3];
	setp.ne.s16 	%p25, %rs6, 0;
	or.pred  	%p26, %p57, %p25;
	ld.shared.u8 	%rs9, [%r79+-2];
	setp.ne.s16 	%p27, %rs9, 0;
	or.pred  	%p28, %p26, %p27;
	ld.shared.u8 	%rs12, [%r79+-1];
	setp.ne.s16 	%p29, %rs12, 0;
	or.pred  	%p30, %p28, %p29;
	ld.shared.u8 	%rs15, [%r79];
	setp.ne.s16 	%p31, %rs15, 0;
	or.pred  	%p32, %p30, %p31;
	ld.shared.u8 	%rs18, [%r79+1];
	setp.ne.s16 	%p33, %rs18, 0;
	or.pred  	%p34, %p32, %p33;
	ld.shared.u8 	%rs21, [%r79+2];
	setp.ne.s16 	%p35, %rs21, 0;
	or.pred  	%p36, %p34, %p35;
	ld.shared.u8 	%rs24, [%r79+3];
	setp.ne.s16 	%p37, %rs24, 0;
	or.pred  	%p38, %p36, %p37;
	ld.shared.u8 	%rs27, [%r79+4];
	setp.ne.s16 	%p39, %rs27, 0;
	or.pred  	%p57, %p38, %p39;
	add.s32 	%r82, %r82, 8;
	add.s32 	%r80, %r80, 8;
	add.s32 	%r79, %r79, 8;
	setp.ne.s32 	%p40, %r80, 0;
	@%p40 bra 	$L__BB0_14;
$L__BB0_15:
	setp.lt.u32 	%p41, %r27, 3;
	@%p41 bra 	$L__BB0_17;
	add.s32 	%r64, %r33, %r82;
	add.s32 	%r66, %r61, %r64;
	ld.shared.u8 	%rs30, [%r66];
	setp.ne.s16 	%p42, %rs30, 0;
	or.pred  	%p43, %p57, %p42;
	ld.shared.u8 	%rs33, [%r66+1];
	setp.ne.s16 	%p44, %rs33, 0;
	or.pred  	%p45, %p43, %p44;
	ld.shared.u8 	%rs36, [%r66+2];
	setp.ne.s16 	%p46, %rs36, 0;
	or.pred  	%p47, %p45, %p46;
	ld.shared.u8 	%rs39, [%r66+3];
	setp.ne.s16 	%p48, %rs39, 0;
	or.pred  	%p57, %p47, %p48;
	add.s32 	%r82, %r82, 4;
$L__BB0_17:
	setp.eq.s32 	%p49, %r28, 0;
	@%p49 bra 	$L__BB0_19;
	add.s32 	%r67, %r33, %r82;
	add.s32 	%r69, %r61, %r67;
	ld.shared.u8 	%rs42, [%r69];
	setp.ne.s16 	%p50, %rs42, 0;
	or.pred  	%p51, %p57, %p50;
	ld.shared.u8 	%rs45, [%r69+1];
	setp.ne.s16 	%p52, %rs45, 0;
	or.pred  	%p57, %p51, %p52;
	add.s32 	%r82, %r82, 2;
$L__BB0_19:
	add.s32 	%r70, %r33, %r82;
	add.s32 	%r72, %r61, %r70;
	ld.shared.u8 	%rs48, [%r72];
	setp.ne.s16 	%p53, %rs48, 0;
	or.pred  	%p57, %p57, %p53;
	add.s32 	%r46, %r78, 1;
	setp.ne.s32 	%p54, %r78, %r12;
	mov.u32 	%r78, %r46;
	@%p54 bra 	$L__BB0_12;
	selp.u16 	%rs51, 1, 0, %p57;
$L__BB0_21:
	mul.lo.s32 	%r73, %r10, %r1;
	mul.lo.s32 	%r74, %r73, %r11;
	cvt.s64.s32 	%rd16, %r74;
	mul.lo.s32 	%r75, %r11, %r5;
	cvt.s64.s32 	%rd17, %r75;
	cvt.u64.u32 	%rd18, %r9;
	add.s64 	%rd19, %rd17, %rd18;
	add.s64 	%rd20, %rd19, %rd16;
	cvta.to.global.u64 	%rd21, %rd5;
	add.s64 	%rd22, %rd21, %rd20;
	st.global.u8 	[%rd22], %rs51;
$L__BB0_22:
	ret;

}
	// .globl	_Z5ErodePbS_PiS0_S0_
.visible .entry _Z5ErodePbS_PiS0_S0_(
	.param .u64 .ptr .align 1 _Z5ErodePbS_PiS0_S0__param_0,
	.param .u64 .ptr .align 1 _Z5ErodePbS_PiS0_S0__param_1,
	.param .u64 .ptr .align 1 _Z5ErodePbS_PiS0_S0__param_2,
	.param .u64 .ptr .align 1 _Z5ErodePbS_PiS0_S0__param_3,
	.param .u64 .ptr .align 1 _Z5ErodePbS_PiS0_S0__param_4
)
{
	.reg .pred 	%p<60>;
	.reg .b16 	%rs<52>;
	.reg .b32 	%r<85>;
	.reg .b64 	%rd<23>;
	// demoted variable
	.shared .align 1 .b8 _ZZ5ErodePbS_PiS0_S0_E4data[2500];
	ld.param.u64 	%rd4, [_Z5ErodePbS_PiS0_S0__param_0];
	ld.param.u64 	%rd5, [_Z5ErodePbS_PiS0_S0__param_1];
	ld.param.u64 	%rd6, [_Z5ErodePbS_PiS0_S0__param_2];
	ld.param.u64 	%rd7, [_Z5ErodePbS_PiS0_S0__param_3];
	ld.param.u64 	%rd8, [_Z5ErodePbS_PiS0_S0__param_4];
	cvta.to.global.u64 	%rd9, %rd8;
	cvta.to.global.u64 	%rd10, %rd7;
	cvta.to.global.u64 	%rd11, %rd6;
	mov.u32 	%r1, %ctaid.z;
	mov.u32 	%r47, %ctaid.x;
	mov.u32 	%r2, %ntid.x;
	mul.lo.s32 	%r3, %r47, %r2;
	mov.u32 	%r4, %tid.x;
	add.s32 	%r5, %r3, %r4;
	mov.u32 	%r48, %ctaid.y;
	mov.u32 	%r6, %ntid.y;
	mul.lo.s32 	%r7, %r48, %r6;
	mov.u32 	%r8, %tid.y;
	add.s32 	%r9, %r7, %r8;
	ld.global.u32 	%r10, [%rd11];
	ld.global.u32 	%r11, [%rd10];
	ld.global.u32 	%r12, [%rd9];
	neg.s32 	%r13, %r12;
	shl.b32 	%r14, %r12, 1;
	add.s32 	%r15, %r14, %r2;
	setp.gt.u32 	%p10, %r4, %r15;
	@%p10 bra 	$L__BB1_9;
	sub.s32 	%r16, %r3, %r12;
	sub.s32 	%r17, %r7, %r12;
	mul.lo.s32 	%r49, %r10, %r1;
	mul.lo.s32 	%r50, %r49, %r11;
	cvt.s64.s32 	%rd1, %r50;
	cvta.to.global.u64 	%rd2, %rd4;
	mov.u32 	%r76, %r4;
$L__BB1_2:
	setp.gt.u32 	%p11, %r8, %r15;
	@%p11 bra 	$L__BB1_8;
	add.s32 	%r19, %r16, %r76;
	mul.lo.s32 	%r20, %r76, 50;
	mul.lo.s32 	%r51, %r19, %r11;
	cvt.s64.s32 	%rd12, %r51;
	add.s64 	%rd3, %rd12, %rd1;
	mov.u32 	%r77, %r8;
$L__BB1_4:
	setp.ge.s32 	%p12, %r19, %r10;
	add.s32 	%r22, %r17, %r77;
	or.b32  	%r52, %r19, %r22;
	setp.lt.s32 	%p13, %r52, 0;
	setp.ge.s32 	%p14, %r22, %r11;
	or.pred  	%p15, %p12, %p14;
	or.pred  	%p16, %p15, %p13;
	@%p16 bra 	$L__BB1_6;
	cvt.u64.u32 	%rd13, %r22;
	add.s64 	%rd14, %rd3, %rd13;
	add.s64 	%rd15, %rd2, %rd14;
	ld.global.u8 	%rs4, [%rd15];
	add.s32 	%r56, %r77, %r20;
	mov.u32 	%r57, _ZZ5ErodePbS_PiS0_S0_E4data;
	add.s32 	%r58, %r57, %r56;
	st.shared.u8 	[%r58], %rs4;
	bra.uni 	$L__BB1_7;
$L__BB1_6:
	add.s32 	%r53, %r77, %r20;
	mov.u32 	%r54, _ZZ5ErodePbS_PiS0_S0_E4data;
	add.s32 	%r55, %r54, %r53;
	mov.b16 	%rs3, 0;
	st.shared.u8 	[%r55], %rs3;
$L__BB1_7:
	add.s32 	%r77, %r77, %r6;
	setp.le.u32 	%p17, %r77, %r15;
	@%p17 bra 	$L__BB1_4;
$L__BB1_8:
	add.s32 	%r76, %r76, %r2;
	setp.le.u32 	%p18, %r76, %r15;
	@%p18 bra 	$L__BB1_2;
$L__BB1_9:
	bar.sync 	0;
	setp.ge.s32 	%p19, %r5, %r10;
	setp.ge.s32 	%p20, %r9, %r11;
	or.pred  	%p21, %p19, %p20;
	@%p21 bra 	$L__BB1_22;
	setp.lt.s32 	%p22, %r12, %r13;
	mov.b16 	%rs51, 1;
	@%p22 bra 	$L__BB1_21;
	add.s32 	%r25, %r12, %r4;
	add.s32 	%r26, %r12, %r8;
	add.s32 	%r59, %r14, 1;
	and.b32  	%r27, %r14, 6;
	and.b32  	%r28, %r12, 1;
	and.b32  	%r60, %r59, -8;
	neg.s32 	%r29, %r60;
	mov.u32 	%r61, _ZZ5ErodePbS_PiS0_S0_E4data;
	add.s32 	%r62, %r8, %r61;
	add.s32 	%r30, %r62, 3;
	mov.pred 	%p57, -1;
	mov.u32 	%r78, %r13;
$L__BB1_12:
	setp.lt.u32 	%p24, %r14, 7;
	add.s32 	%r63, %r25, %r78;
	mul.lo.s32 	%r32, %r63, 50;
	add.s32 	%r33, %r26, %r32;
	mov.u32 	%r82, %r13;
	@%p24 bra 	$L__BB1_15;
	add.s32 	%r79, %r30, %r32;
	mov.u32 	%r80, %r29;
	mov.u32 	%r82, %r13;
$L__BB1_14:
	.pragma "nounroll";
	ld.shared.u8 	%rs6, [%r79+-3];
	setp.ne.s16 	%p25, %rs6, 0;
	and.pred  	%p26, %p57, %p25;
	ld.shared.u8 	%rs9, [%r79+-2];
	setp.ne.s16 	%p27, %rs9, 0;
	and.pred  	%p28, %p26, %p27;
	ld.shared.u8 	%rs12, [%r79+-1];
	setp.ne.s16 	%p29, %rs12, 0;
	and.pred  	%p30, %p28, %p29;
	ld.shared.u8 	%rs15, [%r79];
	setp.ne.s16 	%p31, %rs15, 0;
	and.pred  	%p32, %p30, %p31;
	ld.shared.u8 	%rs18, [%r79+1];
	setp.ne.s16 	%p33, %rs18, 0;
	and.pred  	%p34, %p32, %p33;
	ld.shared.u8 	%rs21, [%r79+2];
	setp.ne.s16 	%p35, %rs21, 0;
	and.pred  	%p36, %p34, %p35;
	ld.shared.u8 	%rs24, [%r79+3];
	setp.ne.s16 	%p37, %rs24, 0;
	and.pred  	%p38, %p36, %p37;
	ld.shared.u8 	%rs27, [%r79+4];
	setp.ne.s16 	%p39, %rs27, 0;
	and.pred  	%p57, %p38, %p39;
	add.s32 	%r82, %r82, 8;
	add.s32 	%r80, %r80, 8;
	add.s32 	%r79, %r79, 8;
	setp.ne.s32 	%p40, %r80, 0;
	@%p40 bra 	$L__BB1_14;
$L__BB1_15:
	setp.lt.u32 	%p41, %r27, 3;
	@%p41 bra 	$L__BB1_17;
	add.s32 	%r64, %r33, %r82;
	add.s32 	%r66, %r61, %r64;
	ld.shared.u8 	%rs30, [%r66];
	setp.ne.s16 	%p42, %rs30, 0;
	and.pred  	%p43, %p57, %p42;
	ld.shared.u8 	%rs33, [%r66+1];
	setp.ne.s16 	%p44, %rs33, 0;
	and.pred  	%p45, %p43, %p44;
	ld.shared.u8 	%rs36, [%r66+2];
	setp.ne.s16 	%p46, %rs36, 0;
	and.pred  	%p47, %p45, %p46;
	ld.shared.u8 	%rs39, [%r66+3];
	setp.ne.s16 	%p48, %rs39, 0;
	and.pred  	%p57, %p47, %p48;
	add.s32 	%r82, %r82, 4;
$L__BB1_17:
	setp.eq.s32 	%p49, %r28, 0;
	@%p49 bra 	$L__BB1_19;
	add.s32 	%r67, %r33, %r82;
	add.s32 	%r69, %r61, %r67;
	ld.shared.u8 	%rs42, [%r69];
	setp.ne.s16 	%p50, %rs42, 0;
	and.pred  	%p51, %p57, %p50;
	ld.shared.u8 	%rs45, [%r69+1];
	setp.ne.s16 	%p52, %rs45, 0;
	and.pred  	%p57, %p51, %p52;
	add.s32 	%r82, %r82, 2;
$L__BB1_19:
	add.s32 	%r70, %r33, %r82;
	add.s32 	%r72, %r61, %r70;
	ld.shared.u8 	%rs48, [%r72];
	setp.ne.s16 	%p53, %rs48, 0;
	and.pred  	%p57, %p57, %p53;
	add.s32 	%r46, %r78, 1;
	setp.ne.s32 	%p54, %r78, %r12;
	mov.u32 	%r78, %r46;
	@%p54 bra 	$L__BB1_12;
	selp.u16 	%rs51, 1, 0, %p57;
$L__BB1_21:
	mul.lo.s32 	%r73, %r10, %r1;
	mul.lo.s32 	%r74, %r73, %r11;
	cvt.s64.s32 	%rd16, %r74;
	mul.lo.s32 	%r75, %r11, %r5;
	cvt.s64.s32 	%rd17, %r75;
	cvt.u64.u32 	%rd18, %r9;
	add.s64 	%rd19, %rd17, %rd18;
	add.s64 	%rd20, %rd19, %rd16;
	cvta.to.global.u64 	%rd21, %rd5;
	add.s64 	%rd22, %rd21, %rd20;
	st.global.u8 	[%rd22], %rs51;
$L__BB1_22:
	ret;

}
	// .globl	_Z6OpenOpPbS_S_PiS0_S0_
.visible .entry _Z6OpenOpPbS_S_PiS0_S0_(
	.param .u64 .ptr .align 1 _Z6OpenOpPbS_S_PiS0_S0__param_0,
	.param .u64 .ptr .align 1 _Z6OpenOpPbS_S_PiS0_S0__param_1,
	.param .u64 .ptr .align 1 _Z6OpenOpPbS_S_PiS0_S0__param_2,
	.param .u64 .ptr .align 1 _Z6OpenOpPbS_S_PiS0_S0__param_3,
	.param .u64 .ptr .align 1 _Z6OpenOpPbS_S_PiS0_S0__param_4,
	.param .u64 .ptr .align 1 _Z6OpenOpPbS_S_PiS0_S0__param_5
)
{
	.reg .pred 	%p<118>;
	.reg .b16 	%rs<103>;
	.reg .b32 	%r<144>;
	.reg .b64 	%rd<37>;
	// demoted variable
	.shared .align 1 .b8 _ZZ6OpenOpPbS_S_PiS0_S0_E4data[2500];
	ld.param.u64 	%rd6, [_Z6OpenOpPbS_S_PiS0_S0__param_0];
	ld.param.u64 	%rd8, [_Z6OpenOpPbS_S_PiS0_S0__param_1];
	ld.param.u64 	%rd7, [_Z6OpenOpPbS_S_PiS0_S0__param_2];
	ld.param.u64 	%rd9, [_Z6OpenOpPbS_S_PiS0_S0__param_3];
	ld.param.u64 	%rd10, [_Z6OpenOpPbS_S_PiS0_S0__param_4];
	ld.param.u64 	%rd11, [_Z6OpenOpPbS_S_PiS0_S0__param_5];
	cvta.to.global.u64 	%rd1, %rd8;
	cvta.to.global.u64 	%rd12, %rd11;
	cvta.to.global.u64 	%rd13, %rd10;
	cvta.to.global.u64 	%rd14, %rd9;
	mov.u32 	%r1, %ctaid.z;
	mov.u32 	%r70, %ctaid.x;
	mov.u32 	%r2, %ntid.x;
	mul.lo.s32 	%r3, %r70, %r2;
	mov.u32 	%r4, %tid.x;
	add.s32 	%r5, %r3, %r4;
	mov.u32 	%r71, %ctaid.y;
	mov.u32 	%r6, %ntid.y;
	mul.lo.s32 	%r7, %r71, %r6;
	mov.u32 	%r8, %tid.y;
	add.s32 	%r9, %r7, %r8;
	ld.global.u32 	%r10, [%rd14];
	ld.global.u32 	%r11, [%rd13];
	ld.global.u32 	%r12, [%rd12];
	neg.s32 	%r13, %r12;
	shl.b32 	%r14, %r12, 1;
	add.s32 	%r15, %r14, %r2;
	setp.gt.u32 	%p20, %r4, %r15;
	@%p20 bra 	$L__BB2_9;
	sub.s32 	%r16, %r7, %r12;
	cvta.to.global.u64 	%rd2, %rd6;
	mov.u32 	%r128, %r4;
$L__BB2_2:
	setp.gt.u32 	%p21, %r8, %r15;
	@%p21 bra 	$L__BB2_8;
	sub.s32 	%r72, %r3, %r12;
	add.s32 	%r18, %r72, %r128;
	mul.lo.s32 	%r19, %r128, 50;
	mul.lo.s32 	%r73, %r18, %r11;
	cvt.s64.s32 	%rd15, %r73;
	mul.lo.s32 	%r74, %r10, %r1;
	mul.lo.s32 	%r75, %r74, %r11;
	cvt.s64.s32 	%rd16, %r75;
	add.s64 	%rd3, %rd15, %rd16;
	mov.u32 	%r129, %r8;
$L__BB2_4:
	setp.ge.s32 	%p22, %r18, %r10;
	add.s32 	%r21, %r16, %r129;
	or.b32  	%r76, %r18, %r21;
	setp.lt.s32 	%p23, %r76, 0;
	setp.ge.s32 	%p24, %r21, %r11;
	or.pred  	%p25, %p22, %p24;
	or.pred  	%p26, %p25, %p23;
	@%p26 bra 	$L__BB2_6;
	cvt.u64.u32 	%rd17, %r21;
	add.s64 	%rd18, %rd3, %rd17;
	add.s64 	%rd19, %rd2, %rd18;
	ld.global.u8 	%rs6, [%rd19];
	add.s32 	%r80, %r129, %r19;
	mov.u32 	%r81, _ZZ6OpenOpPbS_S_PiS0_S0_E4data;
	add.s32 	%r82, %r81, %r80;
	st.shared.u8 	[%r82], %rs6;
	bra.uni 	$L__BB2_7;
$L__BB2_6:
	add.s32 	%r77, %r129, %r19;
	mov.u32 	%r78, _ZZ6OpenOpPbS_S_PiS0_S0_E4data;
	add.s32 	%r79, %r78, %r77;
	mov.b16 	%rs5, 0;
	st.shared.u8 	[%r79], %rs5;
$L__BB2_7:
	add.s32 	%r129, %r129, %r6;
	setp.le.u32 	%p27, %r129, %r15;
	@%p27 bra 	$L__BB2_4;
$L__BB2_8:
	add.s32 	%r128, %r128, %r2;
	setp.le.u32 	%p28, %r128, %r15;
	@%p28 bra 	$L__BB2_2;
$L__BB2_9:
	bar.sync 	0;
	setp.lt.s32 	%p29, %r5, %r10;
	setp.lt.s32 	%p30, %r9, %r11;
	and.pred  	%p1, %p29, %p30;
	not.pred 	%p31, %p1;
	@%p31 bra 	$L__BB2_22;
	setp.lt.s32 	%p32, %r12, 0;
	mov.b16 	%rs101, 1;
	@%p32 bra 	$L__BB2_21;
	add.s32 	%r24, %r12, %r4;
	add.s32 	%r25, %r12, %r8;
	add.s32 	%r83, %r14, 1;
	and.b32  	%r26, %r14, 6;
	and.b32  	%r27, %r83, 2147483640;
	and.b32  	%r28, %r12, 1;
	mov.pred 	%p110, -1;
	mov.u32 	%r130, %r13;
$L__BB2_12:
	setp.lt.u32 	%p34, %r14, 7;
	add.s32 	%r84, %r24, %r130;
	mad.lo.s32 	%r30, %r84, 50, %r25;
	mov.u32 	%r132, %r13;
	@%p34 bra 	$L__BB2_15;
	mov.u32 	%r132, %r13;
$L__BB2_14:
	.pragma "nounroll";
	add.s32 	%r85, %r30, %r132;
	mov.u32 	%r86, _ZZ6OpenOpPbS_S_PiS0_S0_E4data;
	add.s32 	%r87, %r86, %r85;
	ld.shared.u8 	%rs8, [%r87];
	setp.ne.s16 	%p35, %rs8, 0;
	and.pred  	%p36, %p110, %p35;
	ld.shared.u8 	%rs11, [%r87+1];
	setp.ne.s16 	%p37, %rs11, 0;
	and.pred  	%p38, %p36, %p37;
	ld.shared.u8 	%rs14, [%r87+2];
	setp.ne.s16 	%p39, %rs14, 0;
	and.pred  	%p40, %p38, %p39;
	ld.shared.u8 	%rs17, [%r87+3];
	setp.ne.s16 	%p41, %rs17, 0;
	and.pred  	%p42, %p40, %p41;
	ld.shared.u8 	%rs20, [%r87+4];
	setp.ne.s16 	%p43, %rs20, 0;
	and.pred  	%p44, %p42, %p43;
	ld.shared.u8 	%rs23, [%r87+5];
	setp.ne.s16 	%p45, %rs23, 0;
	and.pred  	%p46, %p44, %p45;
	ld.shared.u8 	%rs26, [%r87+6];
	setp.ne.s16 	%p47, %rs26, 0;
	and.pred  	%p48, %p46, %p47;
	ld.shared.u8 	%rs29, [%r87+7];
	setp.ne.s16 	%p49, %rs29, 0;
	and.pred  	%p110, %p48, %p49;
	add.s32 	%r132, %r132, 8;
	add.s32 	%r88, %r132, %r12;
	setp.ne.s32 	%p50, %r88, %r27;
	@%p50 bra 	$L__BB2_14;
$L__BB2_15:
	setp.lt.u32 	%p51, %r26, 3;
	@%p51 bra 	$L__BB2_17;
	add.s32 	%r89, %r30, %r132;
	mov.u32 	%r90, _ZZ6OpenOpPbS_S_PiS0_S0_E4data;
	add.s32 	%r91, %r90, %r89;
	ld.shared.u8 	%rs32, [%r91];
	setp.ne.s16 	%p52, %rs32, 0;
	and.pred  	%p53, %p110, %p52;
	ld.shared.u8 	%rs35, [%r91+1];
	setp.ne.s16 	%p54, %rs35, 0;
	and.pred  	%p55, %p53, %p54;
	ld.shared.u8 	%rs38, [%r91+2];
	setp.ne.s16 	%p56, %rs38, 0;
	and.pred  	%p57, %p55, %p56;
	ld.shared.u8 	%rs41, [%r91+3];
	setp.ne.s16 	%p58, %rs41, 0;
	and.pred  	%p110, %p57, %p58;
	add.s32 	%r132, %r132, 4;
$L__BB2_17:
	setp.eq.s32 	%p59, %r28, 0;
	@%p59 bra 	$L__BB2_19;
	add.s32 	%r92, %r30, %r132;
	mov.u32 	%r93, _ZZ6OpenOpPbS_S_PiS0_S0_E4data;
	add.s32 	%r94, %r93, %r92;
	ld.shared.u8 	%rs44, [%r94];
	setp.ne.s16 	%p60, %rs44, 0;
	and.pred  	%p61, %p110, %p60;
	ld.shared.u8 	%rs47, [%r94+1];
	setp.ne.s16 	%p62, %rs47, 0;
	and.pred  	%p110, %p61, %p62;
	add.s32 	%r132, %r132, 2;
$L__BB2_19:
	add.s32 	%r95, %r30, %r132;
	mov.u32 	%r96, _ZZ6OpenOpPbS_S_PiS0_S0_E4data;
	add.s32 	%r97, %r96, %r95;
	ld.shared.u8 	%rs50, [%r97];
	setp.ne.s16 	%p63, %rs50, 0;
	and.pred  	%p110, %p110, %p63;
	add.s32 	%r38, %r130, 1;
	setp.ne.s32 	%p64, %r130, %r12;
	mov.u32 	%r130, %r38;
	@%p64 bra 	$L__BB2_12;
	selp.u16 	%rs101, 1, 0, %p110;
$L__BB2_21:
	mul.lo.s32 	%r98, %r10, %r1;
	mul.lo.s32 	%r99, %r98, %r11;
	cvt.s64.s32 	%rd20, %r99;
	mul.lo.s32 	%r100, %r11, %r5;
	cvt.s64.s32 	%rd21, %r100;
	cvt.u64.u32 	%rd22, %r9;
	add.s64 	%rd23, %rd21, %rd22;
	add.s64 	%rd24, %rd23, %rd20;
	add.s64 	%rd25, %rd1, %rd24;
	st.global.u8 	[%rd25], %rs101;
$L__BB2_22:
	setp.gt.u32 	%p65, %r4, %r15;
	membar.gl;
	@%p65 bra 	$L__BB2_31;
	sub.s32 	%r39, %r3, %r12;
	sub.s32 	%r40, %r7, %r12;
	mul.lo.s32 	%r101, %r10, %r1;
	mul.lo.s32 	%r102, %r101, %r11;
	cvt.s64.s32 	%rd4, %r102;
	mov.u32 	%r135, %r4;
$L__BB2_24:
	setp.gt.u32 	%p66, %r8, %r15;
	@%p66 bra 	$L__BB2_30;
	add.s32 	%r42, %r39, %r135;
	mul.lo.s32 	%r43, %r135, 50;
	mul.lo.s32 	%r103, %r42, %r11;
	cvt.s64.s32 	%rd26, %r103;
	add.s64 	%rd5, %rd26, %rd4;
	mov.u32 	%r136, %r8;
$L__BB2_26:
	setp.ge.s32 	%p67, %r42, %r10;
	add.s32 	%r45, %r40, %r136;
	or.b32  	%r104, %r42, %r45;
	setp.lt.s32 	%p68, %r104, 0;
	setp.ge.s32 	%p69, %r45, %r11;
	or.pred  	%p70, %p67, %p69;
	or.pred  	%p71, %p70, %p68;
	@%p71 bra 	$L__BB2_28;
	cvt.u64.u32 	%rd27, %r45;
	add.s64 	%rd28, %rd5, %rd27;
	add.s64 	%rd29, %rd1, %rd28;
	ld.global.u8 	%rs54, [%rd29];
	add.s32 	%r108, %r136, %r43;
	mov.u32 	%r109, _ZZ6OpenOpPbS_S_PiS0_S0_E4data;
	add.s32 	%r110, %r109, %r108;
	st.shared.u8 	[%r110], %rs54;
	bra.uni 	$L__BB2_29;
$L__BB2_28:
	add.s32 	%r105, %r136, %r43;
	mov.u32 	%r106, _ZZ6OpenOpPbS_S_PiS0_S0_E4data;
	add.s32 	%r107, %r106, %r105;
	mov.b16 	%rs53, 0;
	st.shared.u8 	[%r107], %rs53;
$L__BB2_29:
	add.s32 	%r136, %r136, %r6;
	setp.le.u32 	%p72, %r136, %r15;
	@%p72 bra 	$L__BB2_26;
$L__BB2_30:
	add.s32 	%r135, %r135, %r2;
	setp.le.u32 	%p73, %r135, %r15;
	@%p73 bra 	$L__BB2_24;
$L__BB2_31:
	bar.sync 	0;
	@%p31 bra 	$L__BB2_44;
	setp.lt.s32 	%p75, %r12, %r13;
	mov.b16 	%rs102, 0;
	@%p75 bra 	$L__BB2_43;
	add.s32 	%r48, %r12, %r4;
	add.s32 	%r49, %r12, %r8;
	add.s32 	%r111, %r14, 1;
	and.b32  	%r50, %r14, 6;
	and.b32  	%r51, %r12, 1;
	and.b32  	%r112, %r111, -8;
	neg.s32 	%r52, %r112;
	mov.u32 	%r113, _ZZ6OpenOpPbS_S_PiS0_S0_E4data;
	add.s32 	%r114, %r8, %r113;
	add.s32 	%r53, %r114, 3;
	mov.pred 	%p115, 0;
	mov.u32 	%r137, %r13;
$L__BB2_34:
	setp.lt.u32 	%p77, %r14, 7;
	add.s32 	%r115, %r48, %r137;
	mul.lo.s32 	%r55, %r115, 50;
	add.s32 	%r56, %r49, %r55;
	mov.u32 	%r141, %r13;
	@%p77 bra 	$L__BB2_37;
	add.s32 	%r138, %r53, %r55;
	mov.u32 	%r139, %r52;
	mov.u32 	%r141, %r13;
$L__BB2_36:
	.pragma "nounroll";
	ld.shared.u8 	%rs56, [%r138+-3];
	setp.ne.s16 	%p78, %rs56, 0;
	or.pred  	%p79, %p115, %p78;
	ld.shared.u8 	%rs59, [%r138+-2];
	setp.ne.s16 	%p80, %rs59, 0;
	or.pred  	%p81, %p79, %p80;
	ld.shared.u8 	%rs62, [%r138+-1];
	setp.ne.s16 	%p82, %rs62, 0;
	or.pred  	%p83, %p81, %p82;
	ld.shared.u8 	%rs65, [%r138];
	setp.ne.s16 	%p84, %rs65, 0;
	or.pred  	%p85, %p83, %p84;
	ld.shared.u8 	%rs68, [%r138+1];
	setp.ne.s16 	%p86, %rs68, 0;
	or.pred  	%p87, %p85, %p86;
	ld.shared.u8 	%rs71, [%r138+2];
	setp.ne.s16 	%p88, %rs71, 0;
	or.pred  	%p89, %p87, %p88;
	ld.shared.u8 	%rs74, [%r138+3];
	setp.ne.s16 	%p90, %rs74, 0;
	or.pred  	%p91, %p89, %p90;
	ld.shared.u8 	%rs77, [%r138+4];
	setp.ne.s16 	%p92, %rs77, 0;
	or.pred  	%p115, %p91, %p92;
	add.s32 	%r141, %r141, 8;
	add.s32 	%r139, %r139, 8;
	add.s32 	%r138, %r138, 8;
	setp.ne.s32 	%p93, %r139, 0;
	@%p93 bra 	$L__BB2_36;
$L__BB2_37:
	setp.lt.u32 	%p94, %r50, 3;
	@%p94 bra 	$L__BB2_39;
	add.s32 	%r116, %r56, %r141;
	add.s32 	%r118, %r113, %r116;
	ld.shared.u8 	%rs80, [%r118];
	setp.ne.s16 	%p95, %rs80, 0;
	or.pred  	%p96, %p115, %p95;
	ld.shared.u8 	%rs83, [%r118+1];
	setp.ne.s16 	%p97, %rs83, 0;
	or.pred  	%p98, %p96, %p97;
	ld.shared.u8 	%rs86, [%r118+2];
	setp.ne.s16 	%p99, %rs86, 0;
	or.pred  	%p100, %p98, %p99;
	ld.shared.u8 	%rs89, [%r118+3];
	setp.ne.s16 	%p101, %rs89, 0;
	or.pred  	%p115, %p100, %p101;
	add.s32 	%r141, %r141, 4;
$L__BB2_39:
	setp.eq.s32 	%p102, %r51, 0;
	@%p102 bra 	$L__BB2_41;
	add.s32 	%r119, %r56, %r141;
	add.s32 	%r121, %r113, %r119;
	ld.shared.u8 	%rs92, [%r121];
	setp.ne.s16 	%p103, %rs92, 0;
	or.pred  	%p104, %p115, %p103;
	ld.shared.u8 	%rs95, [%r121+1];
	setp.ne.s16 	%p105, %rs95, 0;
	or.pred  	%p115, %p104, %p105;
	add.s32 	%r141, %r141, 2;
$L__BB2_41:
	add.s32 	%r122, %r56, %r141;
	add.s32 	%r124, %r113, %r122;
	ld.shared.u8 	%rs98, [%r124];
	setp.ne.s16 	%p106, %rs98, 0;
	or.pred  	%p115, %p115, %p106;
	add.s32 	%r69, %r137, 1;
	setp.ne.s32 	%p107, %r137, %r12;
	mov.u32 	%r137, %r69;
	@%p107 bra 	$L__BB2_34;
	selp.u16 	%rs102, 1, 0, %p115;
$L__BB2_43:
	mul.lo.s32 	%r125, %r10, %r1;
	mul.lo.s32 	%r126, %r125, %r11;
	cvt.s64.s32 	%rd30, %r126;
	mul.lo.s32 	%r127, %r11, %r5;
	cvt.s64.s32 	%rd31, %r127;
	cvt.u64.u32 	%rd32, %r9;
	add.s64 	%rd33, %rd31, %rd32;
	add.s64 	%rd34, %rd33, %rd30;
	cvta.to.global.u64 	%rd35, %rd7;
	add.s64 	%rd36, %rd35, %rd34;
	st.global.u8 	[%rd36], %rs102;
$L__BB2_44:
	ret;

}
	// .globl	_Z7CloseOpPbS_S_PiS0_S0_
.visible .entry _Z7CloseOpPbS_S_PiS0_S0_(
	.param .u64 .ptr .align 1 _Z7CloseOpPbS_S_PiS0_S0__param_0,
	.param .u64 .ptr .align 1 _Z7CloseOpPbS_S_PiS0_S0__param_1,
	.param .u64 .ptr .align 1 _Z7CloseOpPbS_S_PiS0_S0__param_2,
	.param .u64 .ptr .align 1 _Z7CloseOpPbS_S_PiS0_S0__param_3,
	.param .u64 .ptr .align 1 _Z7CloseOpPbS_S_PiS0_S0__param_4,
	.param .u64 .ptr .align 1 _Z7CloseOpPbS_S_PiS0_S0__param_5
)
{
	.reg .pred 	%p<118>;
	.reg .b16 	%rs<103>;
	.reg .b32 	%r<144>;
	.reg .b64 	%rd<37>;
	// demoted variable
	.shared .align 1 .b8 _ZZ7CloseOpPbS_S_PiS0_S0_E4data[2500];
	ld.param.u64 	%rd6, [_Z7CloseOpPbS_S_PiS0_S0__param_0];
	ld.param.u64 	%rd8, [_Z7CloseOpPbS_S_PiS0_S0__param_1];
	ld.param.u64 	%rd7, [_Z7CloseOpPbS_S_PiS0_S0__param_2];
	ld.param.u64 	%rd9, [_Z7CloseOpPbS_S_PiS0_S0__param_3];
	ld.param.u64 	%rd10, [_Z7CloseOpPbS_S_PiS0_S0__param_4];
	ld.param.u64 	%rd11, [_Z7CloseOpPbS_S_PiS0_S0__param_5];
	cvta.to.global.u64 	%rd1, %rd8;
	cvta.to.global.u64 	%rd12, %rd11;
	cvta.to.global.u64 	%rd13, %rd10;
	cvta.to.global.u64 	%rd14, %rd9;
	mov.u32 	%r1, %ctaid.z;
	mov.u32 	%r70, %ctaid.x;
	mov.u32 	%r2, %ntid.x;
	mul.lo.s32 	%r3, %r70, %r2;
	mov.u32 	%r4, %tid.x;
	add.s32 	%r5, %r3, %r4;
	mov.u32 	%r71, %ctaid.y;
	mov.u32 	%r6, %ntid.y;
	mul.lo.s32 	%r7, %r71, %r6;
	mov.u32 	%r8, %tid.y;
	add.s32 	%r9, %r7, %r8;
	ld.global.u32 	%r10, [%rd14];
	ld.global.u32 	%r11, [%rd13];
	ld.global.u32 	%r12, [%rd12];
	neg.s32 	%r13, %r12;
	shl.b32 	%r14, %r12, 1;
	add.s32 	%r15, %r14, %r2;
	setp.gt.u32 	%p20, %r4, %r15;
	@%p20 bra 	$L__BB3_9;
	sub.s32 	%r16, %r7, %r12;
	cvta.to.global.u64 	%rd2, %rd6;
	mov.u32 	%r128, %r4;
$L__BB3_2:
	setp.gt.u32 	%p21, %r8, %r15;
	@%p21 bra 	$L__BB3_8;
	sub.s32 	%r72, %r3, %r12;
	add.s32 	%r18, %r72, %r128;
	mul.lo.s32 	%r19, %r128, 50;
	mul.lo.s32 	%r73, %r18, %r11;
	cvt.s64.s32 	%rd15, %r73;
	mul.lo.s32 	%r74, %r10, %r1;
	mul.lo.s32 	%r75, %r74, %r11;
	cvt.s64.s32 	%rd16, %r75;
	add.s64 	%rd3, %rd15, %rd16;
	mov.u32 	%r129, %r8;
$L__BB3_4:
	setp.ge.s32 	%p22, %r18, %r10;
	add.s32 	%r21, %r16, %r129;
	or.b32  	%r76, %r18, %r21;
	setp.lt.s32 	%p23, %r76, 0;
	setp.ge.s32 	%p24, %r21, %r11;
	or.pred  	%p25, %p22, %p24;
	or.pred  	%p26, %p25, %p23;
	@%p26 bra 	$L__BB3_6;
	cvt.u64.u32 	%rd17, %r21;
	add.s64 	%rd18, %rd3, %rd17;
	add.s64 	%rd19, %rd2, %rd18;
	ld.global.u8 	%rs6, [%rd19];
	add.s32 	%r80, %r129, %r19;
	mov.u32 	%r81, _ZZ7CloseOpPbS_S_PiS0_S0_E4data;
	add.s32 	%r82, %r81, %r80;
	st.shared.u8 	[%r82], %rs6;
	bra.uni 	$L__BB3_7;
$L__BB3_6:
	add.s32 	%r77, %r129, %r19;
	mov.u32 	%r78, _ZZ7CloseOpPbS_S_PiS0_S0_E4data;
	add.s32 	%r79, %r78, %r77;
	mov.b16 	%rs5, 0;
	st.shared.u8 	[%r79], %rs5;
$L__BB3_7:
	add.s32 	%r129, %r129, %r6;
	setp.le.u32 	%p27, %r129, %r15;
	@%p27 bra 	$L__BB3_4;
$L__BB3_8:
	add.s32 	%r128, %r128, %r2;
	setp.le.u32 	%p28, %r128, %r15;
	@%p28 bra 	$L__BB3_2;
$L__BB3_9:
	bar.sync 	0;
	setp.lt.s32 	%p29, %r5, %r10;
	setp.lt.s32 	%p30, %r9, %r11;
	and.pred  	%p1, %p29, %p30;
	not.pred 	%p31, %p1;
	@%p31 bra 	$L__BB3_22;
	setp.lt.s32 	%p32, %r12, 0;
	mov.b16 	%rs101, 0;
	@%p32 bra 	$L__BB3_21;
	add.s32 	%r24, %r12, %r4;
	add.s32 	%r25, %r12, %r8;
	add.s32 	%r83, %r14, 1;
	and.b32  	%r26, %r14, 6;
	and.b32  	%r27, %r83, 2147483640;
	and.b32  	%r28, %r12, 1;
	mov.pred 	%p110, 0;
	mov.u32 	%r130, %r13;
$L__BB3_12:
	setp.lt.u32 	%p34, %r14, 7;
	add.s32 	%r84, %r24, %r130;
	mad.lo.s32 	%r30, %r84, 50, %r25;
	mov.u32 	%r132, %r13;
	@%p34 bra 	$L__BB3_15;
	mov.u32 	%r132, %r13;
$L__BB3_14:
	.pragma "nounroll";
	add.s32 	%r85, %r30, %r132;
	mov.u32 	%r86, _ZZ7CloseOpPbS_S_PiS0_S0_E4data;
	add.s32 	%r87, %r86, %r85;
	ld.shared.u8 	%rs8, [%r87];
	setp.ne.s16 	%p35, %rs8, 0;
	or.pred  	%p36, %p110, %p35;
	ld.shared.u8 	%rs11, [%r87+1];
	setp.ne.s16 	%p37, %rs11, 0;
	or.pred  	%p38, %p36, %p37;
	ld.shared.u8 	%rs14, [%r87+2];
	setp.ne.s16 	%p39, %rs14, 0;
	or.pred  	%p40, %p38, %p39;
	ld.shared.u8 	%rs17, [%r87+3];
	setp.ne.s16 	%p41, %rs17, 0;
	or.pred  	%p42, %p40, %p41;
	ld.shared.u8 	%rs20, [%r87+4];
	setp.ne.s16 	%p43, %rs20, 0;
	or.pred  	%p44, %p42, %p43;
	ld.shared.u8 	%rs23, [%r87+5];
	setp.ne.s16 	%p45, %rs23, 0;
	or.pred  	%p46, %p44, %p45;
	ld.shared.u8 	%rs26, [%r87+6];
	setp.ne.s16 	%p47, %rs26, 0;
	or.pred  	%p48, %p46, %p47;
	ld.shared.u8 	%rs29, [%r87+7];
	setp.ne.s16 	%p49, %rs29, 0;
	or.pred  	%p110, %p48, %p49;
	add.s32 	%r132, %r132, 8;
	add.s32 	%r88, %r132, %r12;
	setp.ne.s32 	%p50, %r88, %r27;
	@%p50 bra 	$L__BB3_14;
$L__BB3_15:
	setp.lt.u32 	%p51, %r26, 3;
	@%p51 bra 	$L__BB3_17;
	add.s32 	%r89, %r30, %r132;
	mov.u32 	%r90, _ZZ7CloseOpPbS_S_PiS0_S0_E4data;
	add.s32 	%r91, %r90, %r89;
	ld.shared.u8 	%rs32, [%r91];
	setp.ne.s16 	%p52, %rs32, 0;
	or.pred  	%p53, %p110, %p52;
	ld.shared.u8 	%rs35, [%r91+1];
	setp.ne.s16 	%p54, %rs35, 0;
	or.pred  	%p55, %p53, %p54;
	ld.shared.u8 	%rs38, [%r91+2];
	setp.ne.s16 	%p56, %rs38, 0;
	or.pred  	%p57, %p55, %p56;
	ld.shared.u8 	%rs41, [%r91+3];
	setp.ne.s16 	%p58, %rs41, 0;
	or.pred  	%p110, %p57, %p58;
	add.s32 	%r132, %r132, 4;
$L__BB3_17:
	setp.eq.s32 	%p59, %r28, 0;
	@%p59 bra 	$L__BB3_19;
	add.s32 	%r92, %r30, %r132;
	mov.u32 	%r93, _ZZ7CloseOpPbS_S_PiS0_S0_E4data;
	add.s32 	%r94, %r93, %r92;
	ld.shared.u8 	%rs44, [%r94];
	setp.ne.s16 	%p60, %rs44, 0;
	or.pred  	%p61, %p110, %p60;
	ld.shared.u8 	%rs47, [%r94+1];
	setp.ne.s16 	%p62, %rs47, 0;
	or.pred  	%p110, %p61, %p62;
	add.s32 	%r132, %r132, 2;
$L__BB3_19:
	add.s32 	%r95, %r30, %r132;
	mov.u32 	%r96, _ZZ7CloseOpPbS_S_PiS0_S0_E4data;
	add.s32 	%r97, %r96, %r95;
	ld.shared.u8 	%rs50, [%r97];
	setp.ne.s16 	%p63, %rs50, 0;
	or.pred  	%p110, %p110, %p63;
	add.s32 	%r38, %r130, 1;
	setp.ne.s32 	%p64, %r130, %r12;
	mov.u32 	%r130, %r38;
	@%p64 bra 	$L__BB3_12;
	selp.u16 	%rs101, 1, 0, %p110;
$L__BB3_21:
	mul.lo.s32 	%r98, %r10, %r1;
	mul.lo.s32 	%r99, %r98, %r11;
	cvt.s64.s32 	%rd20, %r99;
	mul.lo.s32 	%r100, %r11, %r5;
	cvt.s64.s32 	%rd21, %r100;
	cvt.u64.u32 	%rd22, %r9;
	add.s64 	%rd23, %rd21, %rd22;
	add.s64 	%rd24, %rd23, %rd20;
	add.s64 	%rd25, %rd1, %rd24;
	st.global.u8 	[%rd25], %rs101;
$L__BB3_22:
	setp.gt.u32 	%p65, %r4, %r15;
	membar.gl;
	@%p65 bra 	$L__BB3_31;
	sub.s32 	%r39, %r3, %r12;
	sub.s32 	%r40, %r7, %r12;
	mul.lo.s32 	%r101, %r10, %r1;
	mul.lo.s32 	%r102, %r101, %r11;
	cvt.s64.s32 	%rd4, %r102;
	mov.u32 	%r135, %r4;
$L__BB3_24:
	setp.gt.u32 	%p66, %r8, %r15;
	@%p66 bra 	$L__BB3_30;
	add.s32 	%r42, %r39, %r135;
	mul.lo.s32 	%r43, %r135, 50;
	mul.lo.s32 	%r103, %r42, %r11;
	cvt.s64.s32 	%rd26, %r103;
	add.s64 	%rd5, %rd26, %rd4;
	mov.u32 	%r136, %r8;
$L__BB3_26:
	setp.ge.s32 	%p67, %r42, %r10;
	add.s32 	%r45, %r40, %r136;
	or.b32  	%r104, %r42, %r45;
	setp.lt.s32 	%p68, %r104, 0;
	setp.ge.s32 	%p69, %r45, %r11;
	or.pred  	%p70, %p67, %p69;
	or.pred  	%p71, %p70, %p68;
	@%p71 bra 	$L__BB3_28;
	cvt.u64.u32 	%rd27, %r45;
	add.s64 	%rd28, %rd5, %rd27;
	add.s64 	%rd29, %rd1, %rd28;
	ld.global.u8 	%rs54, [%rd29];
	add.s32 	%r108, %r136, %r43;
	mov.u32 	%r109, _ZZ7CloseOpPbS_S_PiS0_S0_E4data;
	add.s32 	%r110, %r109, %r108;
	st.shared.u8 	[%r110], %rs54;
	bra.uni 	$L__BB3_29;
$L__BB3_28:
	add.s32 	%r105, %r136, %r43;
	mov.u32 	%r106, _ZZ7CloseOpPbS_S_PiS0_S0_E4data;
	add.s32 	%r107, %r106, %r105;
	mov.b16 	%rs53, 0;
	st.shared.u8 	[%r107], %rs53;
$L__BB3_29:
	add.s32 	%r136, %r136, %r6;
	setp.le.u32 	%p72, %r136, %r15;
	@%p72 bra 	$L__BB3_26;
$L__BB3_30:
	add.s32 	%r135, %r135, %r2;
	setp.le.u32 	%p73, %r135, %r15;
	@%p73 bra 	$L__BB3_24;
$L__BB3_31:
	bar.sync 	0;
	@%p31 bra 	$L__BB3_44;
	setp.lt.s32 	%p75, %r12, %r13;
	mov.b16 	%rs102, 1;
	@%p75 bra 	$L__BB3_43;
	add.s32 	%r48, %r12, %r4;
	add.s32 	%r49, %r12, %r8;
	add.s32 	%r111, %r14, 1;
	and.b32  	%r50, %r14, 6;
	and.b32  	%r51, %r12, 1;
	and.b32  	%r112, %r111, -8;
	neg.s32 	%r52, %r112;
	mov.u32 	%r113, _ZZ7CloseOpPbS_S_PiS0_S0_E4data;
	add.s32 	%r114, %r8, %r113;
	add.s32 	%r53, %r114, 3;
	mov.pred 	%p115, -1;
	mov.u32 	%r137, %r13;
$L__BB3_34:
	setp.lt.u32 	%p77, %r14, 7;
	add.s32 	%r115, %r48, %r137;
	mul.lo.s32 	%r55, %r115, 50;
	add.s32 	%r56, %r49, %r55;
	mov.u32 	%r141, %r13;
	@%p77 bra 	$L__BB3_37;
	add.s32 	%r138, %r53, %r55;
	mov.u32 	%r139, %r52;
	mov.u32 	%r141, %r13;
$L__BB3_36:
	.pragma "nounroll";
	ld.shared.u8 	%rs56, [%r138+-3];
	setp.ne.s16 	%p78, %rs56, 0;
	and.pred  	%p79, %p115, %p78;
	ld.shared.u8 	%rs59, [%r138+-2];
	setp.ne.s16 	%p80, %rs59, 0;
	and.pred  	%p81, %p79, %p80;
	ld.shared.u8 	%rs62, [%r138+-1];
	setp.ne.s16 	%p82, %rs62, 0;
	and.pred  	%p83, %p81, %p82;
	ld.shared.u8 	%rs65, [%r138];
	setp.ne.s16 	%p84, %rs65, 0;
	and.pred  	%p85, %p83, %p84;
	ld.shared.u8 	%rs68, [%r138+1];
	setp.ne.s16 	%p86, %rs68, 0;
	and.pred  	%p87, %p85, %p86;
	ld.shared.u8 	%rs71, [%r138+2];
	setp.ne.s16 	%p88, %rs71, 0;
	and.pred  	%p89, %p87, %p88;
	ld.shared.u8 	%rs74, [%r138+3];
	setp.ne.s16 	%p90, %rs74, 0;
	and.pred  	%p91, %p89, %p90;
	ld.shared.u8 	%rs77, [%r138+4];
	setp.ne.s16 	%p92, %rs77, 0;
	and.pred  	%p115, %p91, %p92;
	add.s32 	%r141, %r141, 8;
	add.s32 	%r139, %r139, 8;
	add.s32 	%r138, %r138, 8;
	setp.ne.s32 	%p93, %r139, 0;
	@%p93 bra 	$L__BB3_36;
$L__BB3_37:
	setp.lt.u32 	%p94, %r50, 3;
	@%p94 bra 	$L__BB3_39;
	add.s32 	%r116, %r56, %r141;
	add.s32 	%r118, %r113, %r116;
	ld.shared.u8 	%rs80, [%r118];
	setp.ne.s16 	%p95, %rs80, 0;
	and.pred  	%p96, %p115, %p95;
	ld.shared.u8 	%rs83, [%r118+1];
	setp.ne.s16 	%p97, %rs83, 0;
	and.pred  	%p98, %p96, %p97;
	ld.shared.u8 	%rs86, [%r118+2];
	setp.ne.s16 	%p99, %rs86, 0;
	and.pred  	%p100, %p98, %p99;
	ld.shared.u8 	%rs89, [%r118+3];
	setp.ne.s16 	%p101, %rs89, 0;
	and.pred  	%p115, %p100, %p101;
	add.s32 	%r141, %r141, 4;
$L__BB3_39:
	setp.eq.s32 	%p102, %r51, 0;
	@%p102 bra 	$L__BB3_41;
	add.s32 	%r119, %r56, %r141;
	add.s32 	%r121, %r113, %r119;
	ld.shared.u8 	%rs92, [%r121];
	setp.ne.s16 	%p103, %rs92, 0;
	and.pred  	%p104, %p115, %p103;
	ld.shared.u8 	%rs95, [%r121+1];
	setp.ne.s16 	%p105, %rs95, 0;
	and.pred  	%p115, %p104, %p105;
	add.s32 	%r141, %r141, 2;
$L__BB3_41:
	add.s32 	%r122, %r56, %r141;
	add.s32 	%r124, %r113, %r122;
	ld.shared.u8 	%rs98, [%r124];
	setp.ne.s16 	%p106, %rs98, 0;
	and.pred  	%p115, %p115, %p106;
	add.s32 	%r69, %r137, 1;
	setp.ne.s32 	%p107, %r137, %r12;
	mov.u32 	%r137, %r69;
	@%p107 bra 	$L__BB3_34;
	selp.u16 	%rs102, 1, 0, %p115;
$L__BB3_43:
	mul.lo.s32 	%r125, %r10, %r1;
	mul.lo.s32 	%r126, %r125, %r11;
	cvt.s64.s32 	%rd30, %r126;
	mul.lo.s32 	%r127, %r11, %r5;
	cvt.s64.s32 	%rd31, %r127;
	cvt.u64.u32 	%rd32, %r9;
	add.s64 	%rd33, %rd31, %rd32;
	add.s64 	%rd34, %rd33, %rd30;
	cvta.to.global.u64 	%rd35, %rd7;
	add.s64 	%rd36, %rd35, %rd34;
	st.global.u8 	[%rd36], %rs102;
$L__BB3_44:
	ret;

}


// ===== COMPILED SASS (sm_100) =====

	.target	sm_100

	.elftype	@"ET_EXEC"


//--------------------- .note.nv.tkinfo           --------------------------
	.section	.note.nv.tkinfo,"",@"SHT_NOTE"
	.sectionflags	@"SHF_NOTE_NV_TKINFO"
	.tkinfo
        /*0018*/ 	.word	0x00000002
        /*0030*/ 	.string	""
        /*0030*/ 	.string	"ptxas"
        /*0030*/ 	.string	"Cuda compilation tools, release 13.0, V13.0.88"
        /*0030*/ 	.string	"Build cuda_13.0.r13.0/compiler.36424714_0"
        /*0030*/ 	.string	"-arch sm_100 -m 64 "



//--------------------- .note.nv.cuinfo           --------------------------
	.section	.note.nv.cuinfo,"",@"SHT_NOTE"
	.sectionflags	@"SHF_NOTE_NV_CUINFO"
        /*0018*/ 	.short	0x0002
        /*001a*/ 	.short	0x0064
        /*001c*/ 	.short	0x0082
	.zero		2


//--------------------- .nv.info                  --------------------------
	.section	.nv.info,"",@"SHT_CUDA_INFO"
	.align	4


	//----- nvinfo : EIATTR_REGCOUNT
	.align		4
        /*0000*/ 	.byte	0x04, 0x2f
        /*0002*/ 	.short	(.L_1 - .L_0)
	.align		4
.L_0:
        /*0004*/ 	.word	index@(_Z6DilatePbS_PiS0_S0_)
        /*0008*/ 	.word	0x0000001c


	//----- nvinfo : EIATTR_FRAME_SIZE
	.align		4
.L_1:
        /*000c*/ 	.byte	0x04, 0x11
        /*000e*/ 	.short	(.L_3 - .L_2)
	.align		4
.L_2:
        /*0010*/ 	.word	index@(_Z6DilatePbS_PiS0_S0_)
        /*0014*/ 	.word	0x00000000


	//----- nvinfo : EIATTR_REGCOUNT
	.align		4
.L_3:
        /*0018*/ 	.byte	0x04, 0x2f
        /*001a*/ 	.short	(.L_5 - .L_4)
	.align		4
.L_4:
        /*001c*/ 	.word	index@(_Z5ErodePbS_PiS0_S0_)
        /*0020*/ 	.word	0x0000001c


	//----- nvinfo : EIATTR_FRAME_SIZE
	.align		4
.L_5:
        /*0024*/ 	.byte	0x04, 0x11
        /*0026*/ 	.short	(.L_7 - .L_6)
	.align		4
.L_6:
        /*0028*/ 	.word	index@(_Z5ErodePbS_PiS0_S0_)
        /*002c*/ 	.word	0x00000000


	//----- nvinfo : EIATTR_REGCOUNT
	.align		4
.L_7:
        /*0030*/ 	.byte	0x04, 0x2f
        /*0032*/ 	.short	(.L_9 - .L_8)
	.align		4
.L_8:
        /*0034*/ 	.word	index@(_Z6OpenOpPbS_S_PiS0_S0_)
        /*0038*/ 	.word	0x0000001c


	//----- nvinfo : EIATTR_FRAME_SIZE
	.align		4
.L_9:
        /*003c*/ 	.byte	0x04, 0x11
        /*003e*/ 	.short	(.L_11 - .L_10)
	.align		4
.L_10:
        /*0040*/ 	.word	index@(_Z6OpenOpPbS_S_PiS0_S0_)
        /*0044*/ 	.word	0x00000000


	//----- nvinfo : EIATTR_REGCOUNT
	.align		4
.L_11:
        /*0048*/ 	.byte	0x04, 0x2f
        /*004a*/ 	.short	(.L_13 - .L_12)
	.align		4
.L_12:
        /*004c*/ 	.word	index@(_Z7CloseOpPbS_S_PiS0_S0_)
        /*0050*/ 	.word	0x0000001c


	//----- nvinfo : EIATTR_FRAME_SIZE
	.align		4
.L_13:
        /*0054*/ 	.byte	0x04, 0x11
        /*0056*/ 	.short	(.L_15 - .L_14)
	.align		4
.L_14:
        /*0058*/ 	.word	index@(_Z7CloseOpPbS_S_PiS0_S0_)
        /*005c*/ 	.word	0x00000000


	//----- nvinfo : EIATTR_MIN_STACK_SIZE
	.align		4
.L_15:
        /*0060*/ 	.byte	0x04, 0x12
        /*0062*/ 	.short	(.L_17 - .L_16)
	.align		4
.L_16:
        /*0064*/ 	.word	index@(_Z7CloseOpPbS_S_PiS0_S0_)
        /*0068*/ 	.word	0x00000000


	//----- nvinfo : EIATTR_MIN_STACK_SIZE
	.align		4
.L_17:
        /*006c*/ 	.byte	0x04, 0x12
        /*006e*/ 	.short	(.L_19 - .L_18)
	.align		4
.L_18:
        /*0070*/ 	.word	index@(_Z6OpenOpPbS_S_PiS0_S0_)
        /*0074*/ 	.word	0x00000000


	//----- nvinfo : EIATTR_MIN_STACK_SIZE
	.align		4
.L_19:
        /*0078*/ 	.byte	0x04, 0x12
        /*007a*/ 	.short	(.L_21 - .L_20)
	.align		4
.L_20:
        /*007c*/ 	.word	index@(_Z5ErodePbS_PiS0_S0_)
        /*0080*/ 	.word	0x00000000


	//----- nvinfo : EIATTR_MIN_STACK_SIZE
	.align		4
.L_21:
        /*0084*/ 	.byte	0x04, 0x12
        /*0086*/ 	.short	(.L_23 - .L_22)
	.align		4
.L_22:
        /*0088*/ 	.word	index@(_Z6DilatePbS_PiS0_S0_)
        /*008c*/ 	.word	0x00000000
.L_23:


//--------------------- .nv.compat                --------------------------
	.section	.nv.compat,"",@"SHT_CUDA_COMPAT_INFO"
	.align	4
        /*0000*/ 	.byte	0x02, 0x09, 0x00, 0x00, 0x02, 0x02, 0x01, 0x00, 0x02, 0x05, 0x05, 0x00, 0x03, 0x07, 0x01, 0x01
        /*0010*/ 	.byte	0x02, 0x03, 0x00, 0x00, 0x02, 0x06, 0x01, 0x00, 0x04, 0x0b, 0x08, 0x00, 0x09, 0x00, 0x00, 0x00
        /*0020*/ 	.byte	0x00, 0x00, 0x00, 0x00


//--------------------- .nv.info._Z7CloseOpPbS_S_PiS0_S0_ --------------------------
	.section	.nv.info._Z7CloseOpPbS_S_PiS0_S0_,"",@"SHT_CUDA_INFO"
	.sectionflags	@""
	.align	4


	//----- nvinfo : EIATTR_CUDA_API_VERSION
	.align		4
        /*0000*/ 	.byte	0x04, 0x37
        /*0002*/ 	.short	(.L_25 - .L_24)
.L_24:
        /*0004*/ 	.word	0x00000082


	//----- nvinfo : EIATTR_KPARAM_INFO
	.align		4
.L_25:
        /*0008*/ 	.byte	0x04, 0x17
        /*000a*/ 	.short	(.L_27 - .L_26)
.L_26:
        /*000c*/ 	.word	0x00000000
        /*0010*/ 	.short	0x0005
        /*0012*/ 	.short	0x0028
        /*0014*/ 	.byte	0x00, 0xf5, 0x21, 0x00


	//----- nvinfo : EIATTR_KPARAM_INFO
	.align		4
.L_27:
        /*0018*/ 	.byte	0x04, 0x17
        /*001a*/ 	.short	(.L_29 - .L_28)
.L_28:
        /*001c*/ 	.word	0x00000000
        /*0020*/ 	.short	0x0004
        /*0022*/ 	.short	0x0020
        /*0024*/ 	.byte	0x00, 0xf5, 0x21, 0x00


	//----- nvinfo : EIATTR_KPARAM_INFO
	.align		4
.L_29:
        /*0028*/ 	.byte	0x04, 0x17
        /*002a*/ 	.short	(.L_31 - .L_30)
.L_30:
        /*002c*/ 	.word	0x00000000
        /*0030*/ 	.short	0x0003
        /*0032*/ 	.short	0x0018
        /*0034*/ 	.byte	0x00, 0xf5, 0x21, 0x00


	//----- nvinfo : EIATTR_KPARAM_INFO
	.align		4
.L_31:
        /*0038*/ 	.byte	0x04, 0x17
        /*003a*/ 	.short	(.L_33 - .L_32)
.L_32:
        /*003c*/ 	.word	0x00000000
        /*0040*/ 	.short	0x0002
        /*0042*/ 	.short	0x0010
        /*0044*/ 	.byte	0x00, 0xf5, 0x21, 0x00


	//----- nvinfo : EIATTR_KPARAM_INFO
	.align		4
.L_33:
        /*0048*/ 	.byte	0x04, 0x17
        /*004a*/ 	.short	(.L_35 - .L_34)
.L_34:
        /*004c*/ 	.word	0x00000000
        /*0050*/ 	.short	0x0001
        /*0052*/ 	.short	0x0008
        /*0054*/ 	.byte	0x00, 0xf5, 0x21, 0x00


	//----- nvinfo : EIATTR_KPARAM_INFO
	.align		4
.L_35:
        /*0058*/ 	.byte	0x04, 0x17
        /*005a*/ 	.short	(.L_37 - .L_36)
.L_36:
        /*005c*/ 	.word	0x00000000
        /*0060*/ 	.short	0x0000
        /*0062*/ 	.short	0x0000
        /*0064*/ 	.byte	0x00, 0xf5, 0x21, 0x00


	//----- nvinfo : EIATTR_SPARSE_MMA_MASK
	.align		4
.L_37:
        /*0068*/ 	.byte	0x03, 0x50
        /*006a*/ 	.short	0x0000


	//----- nvinfo : EIATTR_MAXREG_COUNT
	.align		4
        /*006c*/ 	.byte	0x03, 0x1b
        /*006e*/ 	.short	0x00ff


	//----- nvinfo : EIATTR_NUM_BARRIERS
	.align		4
        /*0070*/ 	.byte	0x02, 0x4c
        /*0072*/ 	.byte	0x01
	.zero		1


	//----- nvinfo : EIATTR_MERCURY_ISA_VERSION
	.align		4
        /*0074*/ 	.byte	0x03, 0x5f
        /*0076*/ 	.short	0x0101


	//----- nvinfo : EIATTR_VRC_CTA_INIT_COUNT
	.align		4
        /*0078*/ 	.byte	0x02, 0x4a
	.zero		1
	.zero		1


	//----- nvinfo : EIATTR_EXIT_INSTR_OFFSETS
	.align		4
        /*007c*/ 	.byte	0x04, 0x1c
        /*007e*/ 	.short	(.L_39 - .L_38)


	//   ....[0]....
.L_38:
        /*0080*/ 	.word	0x00000c70


	//   ....[1]....
        /*0084*/ 	.word	0x000011a0


	//----- nvinfo : EIATTR_CRS_STACK_SIZE
	.align		4
.L_39:
        /*0088*/ 	.byte	0x04, 0x1e
        /*008a*/ 	.short	(.L_41 - .L_40)
.L_40:
        /*008c*/ 	.word	0x00000000


	//----- nvinfo : EIATTR_CBANK_PARAM_SIZE
	.align		4
.L_41:
        /*0090*/ 	.byte	0x03, 0x19
        /*0092*/ 	.short	0x0030


	//----- nvinfo : EIATTR_PARAM_CBANK
	.align		4
        /*0094*/ 	.byte	0x04, 0x0a
        /*0096*/ 	.short	(.L_43 - .L_42)
	.align		4
.L_42:
        /*0098*/ 	.word	index@(.nv.constant0._Z7CloseOpPbS_S_PiS0_S0_)
        /*009c*/ 	.short	0x0380
        /*009e*/ 	.short	0x0030


	//----- nvinfo : EIATTR_SW_WAR
	.align		4
.L_43:
        /*00a0*/ 	.byte	0x04, 0x36
        /*00a2*/ 	.short	(.L_45 - .L_44)
.L_44:
        /*00a4*/ 	.word	0x00000008
.L_45:


//--------------------- .nv.info._Z6OpenOpPbS_S_PiS0_S0_ --------------------------
	.section	.nv.info._Z6OpenOpPbS_S_PiS0_S0_,"",@"SHT_CUDA_INFO"
	.sectionflags	@""
	.align	4


	//----- nvinfo : EIATTR_CUDA_API_VERSION
	.align		4
        /*0000*/ 	.byte	0x04, 0x37
        /*0002*/ 	.short	(.L_47 - .L_46)
.L_46:
        /*0004*/ 	.word	0x00000082


	//----- nvinfo : EIATTR_KPARAM_INFO
	.align		4
.L_47:
        /*0008*/ 	.byte	0x04, 0x17
        /*000a*/ 	.short	(.L_49 - .L_48)
.L_48:
        /*000c*/ 	.word	0x00000000
        /*0010*/ 	.short	0x0005
        /*0012*/ 	.short	0x0028
        /*0014*/ 	.byte	0x00, 0xf5, 0x21, 0x00


	//----- nvinfo : EIATTR_KPARAM_INFO
	.align		4
.L_49:
        /*0018*/ 	.byte	0x04, 0x17
        /*001a*/ 	.short	(.L_51 - .L_50)
.L_50:
        /*001c*/ 	.word	0x00000000
        /*0020*/ 	.short	0x0004
        /*0022*/ 	.short	0x0020
        /*0024*/ 	.byte	0x00, 0xf5, 0x21, 0x00


	//----- nvinfo : EIATTR_KPARAM_INFO
	.align		4
.L_51:
        /*0028*/ 	.byte	0x04, 0x17
        /*002a*/ 	.short	(.L_53 - .L_52)
.L_52:
        /*002c*/ 	.word	0x00000000
        /*0030*/ 	.short	0x0003
        /*0032*/ 	.short	0x0018
        /*0034*/ 	.byte	0x00, 0xf5, 0x21, 0x00


	//----- nvinfo : EIATTR_KPARAM_INFO
	.align		4
.L_53:
        /*0038*/ 	.byte	0x04, 0x17
        /*003a*/ 	.short	(.L_55 - .L_54)
.L_54:
        /*003c*/ 	.word	0x00000000
        /*0040*/ 	.short	0x0002
        /*0042*/ 	.short	0x0010
        /*0044*/ 	.byte	0x00, 0xf5, 0x21, 0x00


	//----- nvinfo : EIATTR_KPARAM_INFO
	.align		4
.L_55:
        /*0048*/ 	.byte	0x04, 0x17
        /*004a*/ 	.short	(.L_57 - .L_56)
.L_56:
        /*004c*/ 	.word	0x00000000
        /*0050*/ 	.short	0x0001
        /*0052*/ 	.short	0x0008
        /*0054*/ 	.byte	0x00, 0xf5, 0x21, 0x00


	//----- nvinfo : EIATTR_KPARAM_INFO
	.align		4
.L_57:
        /*0058*/ 	.byte	0x04, 0x17
        /*005a*/ 	.short	(.L_59 - .L_58)
.L_58:
        /*005c*/ 	.word	0x00000000
        /*0060*/ 	.short	0x0000
        /*0062*/ 	.short	0x0000
        /*0064*/ 	.byte	0x00, 0xf5, 0x21, 0x00


	//----- nvinfo : EIATTR_SPARSE_MMA_MASK
	.align		4
.L_59:
        /*0068*/ 	.byte	0x03, 0x50
        /*006a*/ 	.short	0x0000


	//----- nvinfo : EIATTR_MAXREG_COUNT
	.align		4
        /*006c*/ 	.byte	0x03, 0x1b
        /*006e*/ 	.short	0x00ff


	//----- nvinfo : EIATTR_NUM_BARRIERS
	.align		4
        /*0070*/ 	.byte	0x02, 0x4c
        /*0072*/ 	.byte	0x01
	.zero		1


	//----- nvinfo : EIATTR_MERCURY_ISA_VERSION
	.align		4
        /*0074*/ 	.byte	0x03, 0x5f
        /*0076*/ 	.short	0x0101


	//----- nvinfo : EIATTR_VRC_CTA_INIT_COUNT
	.align		4
        /*0078*/ 	.byte	0x02, 0x4a
	.zero		1
	.zero		1


	//----- nvinfo : EIATTR_EXIT_INSTR_OFFSETS
	.align		4
        /*007c*/ 	.byte	0x04, 0x1c
        /*007e*/ 	.short	(.L_61 - .L_60)


	//   ....[0]....
.L_60:
        /*0080*/ 	.word	0x00000c70


	//   ....[1]....
        /*0084*/ 	.word	0x000011a0


	//----- nvinfo : EIATTR_CRS_STACK_SIZE
	.align		4
.L_61:
        /*0088*/ 	.byte	0x04, 0x1e
        /*008a*/ 	.short	(.L_63 - .L_62)
.L_62:
        /*008c*/ 	.word	0x00000000


	//----- nvinfo : EIATTR_CBANK_PARAM_SIZE
	.align		4
.L_63:
        /*0090*/ 	.byte	0x03, 0x19
        /*0092*/ 	.short	0x0030


	//----- nvinfo : EIATTR_PARAM_CBANK
	.align		4
        /*0094*/ 	.byte	0x04, 0x0a
        /*0096*/ 	.short	(.L_65 - .L_64)
	.align		4
.L_64:
        /*0098*/ 	.word	index@(.nv.constant0._Z6OpenOpPbS_S_PiS0_S0_)
        /*009c*/ 	.short	0x0380
        /*009e*/ 	.short	0x0030


	//----- nvinfo : EIATTR_SW_WAR
	.align		4
.L_65:
        /*00a0*/ 	.byte	0x04, 0x36
        /*00a2*/ 	.short	(.L_67 - .L_66)
.L_66:
        /*00a4*/ 	.word	0x00000008
.L_67:


//--------------------- .nv.info._Z5ErodePbS_PiS0_S0_ --------------------------
	.section	.nv.info._Z5ErodePbS_PiS0_S0_,"",@"SHT_CUDA_INFO"
	.sectionflags	@""
	.align	4


	//----- nvinfo : EIATTR_CUDA_API_VERSION
	.align		4
        /*0000*/ 	.byte	0x04, 0x37
        /*0002*/ 	.short	(.L_69 - .L_68)
.L_68:
        /*0004*/ 	.word	0x00000082


	//----- nvinfo : EIATTR_KPARAM_INFO
	.align		4
.L_69:
        /*0008*/ 	.byte	0x04, 0x17
        /*000a*/ 	.short	(.L_71 - .L_70)
.L_70:
        /*000c*/ 	.word	0x00000000
        /*0010*/ 	.short	0x0004
        /*0012*/ 	.short	0x0020
        /*0014*/ 	.byte	0x00, 0xf5, 0x21, 0x00


	//----- nvinfo : EIATTR_KPARAM_INFO
	.align		4
.L_71:
        /*0018*/ 	.byte	0x04, 0x17
        /*001a*/ 	.short	(.L_73 - .L_72)
.L_72:
        /*001c*/ 	.word	0x00000000
        /*0020*/ 	.short	0x0003
        /*0022*/ 	.short	0x0018
        /*0024*/ 	.byte	0x00, 0xf5, 0x21, 0x00


	//----- nvinfo : EIATTR_KPARAM_INFO
	.align		4
.L_73:
        /*0028*/ 	.byte	0x04, 0x17
        /*002a*/ 	.short	(.L_75 - .L_74)
.L_74:
        /*002c*/ 	.word	0x00000000
        /*0030*/ 	.short	0x0002
        /*0032*/ 	.short	0x0010
        /*0034*/ 	.byte	0x00, 0xf5, 0x21, 0x00


	//----- nvinfo : EIATTR_KPARAM_INFO
	.align		4
.L_75:
        /*0038*/ 	.byte	0x04, 0x17
        /*003a*/ 	.short	(.L_77 - .L_76)
.L_76:
        /*003c*/ 	.word	0x00000000
        /*0040*/ 	.short	0x0001
        /*0042*/ 	.short	0x0008
        /*0044*/ 	.byte	0x00, 0xf5, 0x21, 0x00


	//----- nvinfo : EIATTR_KPARAM_INFO
	.align		4
.L_77:
        /*0048*/ 	.byte	0x04, 0x17
        /*004a*/ 	.short	(.L_79 - .L_78)
.L_78:
        /*004c*/ 	.word	0x00000000
        /*0050*/ 	.short	0x0000
        /*0052*/ 	.short	0x0000
        /*0054*/ 	.byte	0x00, 0xf5, 0x21, 0x00


	//----- nvinfo : EIATTR_SPARSE_MMA_MASK
	.align		4
.L_79:
        /*0058*/ 	.byte	0x03, 0x50
        /*005a*/ 	.short	0x0000


	//----- nvinfo : EIATTR_MAXREG_COUNT
	.align		4
        /*005c*/ 	.byte	0x03, 0x1b
        /*005e*/ 	.short	0x00ff


	//----- nvinfo : EIATTR_NUM_BARRIERS
	.align		4
        /*0060*/ 	.byte	0x02, 0x4c
        /*0062*/ 	.byte	0x01
	.zero		1


	//----- nvinfo : EIATTR_MERCURY_ISA_VERSION
	.align		4
        /*0064*/ 	.byte	0x03, 0x5f
        /*0066*/ 	.short	0x0101


	//----- nvinfo : EIATTR_VRC_CTA_INIT_COUNT
	.align		4
        /*0068*/ 	.byte	0x02, 0x4a
	.zero		1
	.zero		1


	//----- nvinfo : EIATTR_EXIT_INSTR_OFFSETS
	.align		4
        /*006c*/ 	.byte	0x04, 0x1c
        /*006e*/ 	.short	(.L_81 - .L_80)


	//   ....[0]....
.L_80:
        /*0070*/ 	.word	0x00000400


	//   ....[1]....
        /*0074*/ 	.word	0x00000930


	//----- nvinfo : EIATTR_CRS_STACK_SIZE
	.align		4
.L_81:
        /*0078*/ 	.byte	0x04, 0x1e
        /*007a*/ 	.short	(.L_83 - .L_82)
.L_82:
        /*007c*/ 	.word	0x00000000


	//----- nvinfo : EIATTR_CBANK_PARAM_SIZE
	.align		4
.L_83:
        /*0080*/ 	.byte	0x03, 0x19
        /*0082*/ 	.short	0x0028


	//----- nvinfo : EIATTR_PARAM_CBANK
	.align		4
        /*0084*/ 	.byte	0x04, 0x0a
        /*0086*/ 	.short	(.L_85 - .L_84)
	.align		4
.L_84:
        /*0088*/ 	.word	index@(.nv.constant0._Z5ErodePbS_PiS0_S0_)
        /*008c*/ 	.short	0x0380
        /*008e*/ 	.short	0x0028


	//----- nvinfo : EIATTR_SW_WAR
	.align		4
.L_85:
        /*0090*/ 	.byte	0x04, 0x36
        /*0092*/ 	.short	(.L_87 - .L_86)
.L_86:
        /*0094*/ 	.word	0x00000008
.L_87:


//--------------------- .nv.info._Z6DilatePbS_PiS0_S0_ --------------------------
	.section	.nv.info._Z6DilatePbS_PiS0_S0_,"",@"SHT_CUDA_INFO"
	.sectionflags	@""
	.align	4


	//----- nvinfo : EIATTR_CUDA_API_VERSION
	.align		4
        /*0000*/ 	.byte	0x04, 0x37
        /*0002*/ 	.short	(.L_89 - .L_88)
.L_88:
        /*0004*/ 	.word	0x00000082


	//----- nvinfo : EIATTR_KPARAM_INFO
	.align		4
.L_89:
        /*0008*/ 	.byte	0x04, 0x17
        /*000a*/ 	.short	(.L_91 - .L_90)
.L_90:
        /*000c*/ 	.word	0x00000000
        /*0010*/ 	.short	0x0004
        /*0012*/ 	.short	0x0020
        /*0014*/ 	.byte	0x00, 0xf5, 0x21, 0x00


	//----- nvinfo : EIATTR_KPARAM_INFO
	.align		4
.L_91:
        /*0018*/ 	.byte	0x04, 0x17
        /*001a*/ 	.short	(.L_93 - .L_92)
.L_92:
        /*001c*/ 	.word	0x00000000
        /*0020*/ 	.short	0x0003
        /*0022*/ 	.short	0x0018
        /*0024*/ 	.byte	0x00, 0xf5, 0x21, 0x00


	//----- nvinfo : EIATTR_KPARAM_INFO
	.align		4
.L_93:
        /*0028*/ 	.byte	0x04, 0x17
        /*002a*/ 	.short	(.L_95 - .L_94)
.L_94:
        /*002c*/ 	.word	0x00000000
        /*0030*/ 	.short	0x0002
        /*0032*/ 	.short	0x0010
        /*0034*/ 	.byte	0x00, 0xf5, 0x21, 0x00


	//----- nvinfo : EIATTR_KPARAM_INFO
	.align		4
.L_95:
        /*0038*/ 	.byte	0x04, 0x17
        /*003a*/ 	.short	(.L_97 - .L_96)
.L_96:
        /*003c*/ 	.word	0x00000000
        /*0040*/ 	.short	0x0001
        /*0042*/ 	.short	0x0008
        /*0044*/ 	.byte	0x00, 0xf5, 0x21, 0x00


	//----- nvinfo : EIATTR_KPARAM_INFO
	.align		4
.L_97:
        /*0048*/ 	.byte	0x04, 0x17
        /*004a*/ 	.short	(.L_99 - .L_98)
.L_98:
        /*004c*/ 	.word	0x00000000
        /*0050*/ 	.short	0x0000
        /*0052*/ 	.short	0x0000
        /*0054*/ 	.byte	0x00, 0xf5, 0x21, 0x00


	//----- nvinfo : EIATTR_SPARSE_MMA_MASK
	.align		4
.L_99:
        /*0058*/ 	.byte	0x03, 0x50
        /*005a*/ 	.short	0x0000


	//----- nvinfo : EIATTR_MAXREG_COUNT
	.align		4
        /*005c*/ 	.byte	0x03, 0x1b
        /*005e*/ 	.short	0x00ff


	//----- nvinfo : EIATTR_NUM_BARRIERS
	.align		4
        /*0060*/ 	.byte	0x02, 0x4c
        /*0062*/ 	.byte	0x01
	.zero		1


	//----- nvinfo : EIATTR_MERCURY_ISA_VERSION
	.align		4
        /*0064*/ 	.byte	0x03, 0x5f
        /*0066*/ 	.short	0x0101


	//----- nvinfo : EIATTR_VRC_CTA_INIT_COUNT
	.align		4
        /*0068*/ 	.byte	0x02, 0x4a
	.zero		1
	.zero		1


	//----- nvinfo : EIATTR_EXIT_INSTR_OFFSETS
	.align		4
        /*006c*/ 	.byte	0x04, 0x1c
        /*006e*/ 	.short	(.L_101 - .L_100)


	//   ....[0]....
.L_100:
        /*0070*/ 	.word	0x00000410


	//   ....[1]....
        /*0074*/ 	.word	0x00000940


	//----- nvinfo : EIATTR_CRS_STACK_SIZE
	.align		4
.L_101:
        /*0078*/ 	.byte	0x04, 0x1e
        /*007a*/ 	.short	(.L_103 - .L_102)
.L_102:
        /*007c*/ 	.word	0x00000000


	//----- nvinfo : EIATTR_CBANK_PARAM_SIZE
	.align		4
.L_103:
        /*0080*/ 	.byte	0x03, 0x19
        /*0082*/ 	.short	0x0028


	//----- nvinfo : EIATTR_PARAM_CBANK
	.align		4
        /*0084*/ 	.byte	0x04, 0x0a
        /*0086*/ 	.short	(.L_105 - .L_104)
	.align		4
.L_104:
        /*0088*/ 	.word	index@(.nv.constant0._Z6DilatePbS_PiS0_S0_)
        /*008c*/ 	.short	0x0380
        /*008e*/ 	.short	0x0028


	//----- nvinfo : EIATTR_SW_WAR
	.align		4
.L_105:
        /*0090*/ 	.byte	0x04, 0x36
        /*0092*/ 	.short	(.L_107 - .L_106)
.L_106:
        /*0094*/ 	.word	0x00000008
.L_107:


//--------------------- .nv.callgraph             --------------------------
	.section	.nv.callgraph,"",@"SHT_CUDA_CALLGRAPH"
	.align	4
	.sectionentsize	8
	.align		4
        /*0000*/ 	.word	0x00000000
	.align		4
        /*0004*/ 	.word	0xffffffff
	.align		4
        /*0008*/ 	.word	0x00000000
	.align		4
        /*000c*/ 	.word	0xfffffffe
	.align		4
        /*0010*/ 	.word	0x00000000
	.align		4
        /*0014*/ 	.word	0xfffffffd
	.align		4
        /*0018*/ 	.word	0x00000000
	.align		4
        /*001c*/ 	.word	0xfffffffc


//--------------------- .text._Z7CloseOpPbS_S_PiS0_S0_ --------------------------
	.section	.text._Z7CloseOpPbS_S_PiS0_S0_,"ax",@progbits
	.align	128
        .global         _Z7CloseOpPbS_S_PiS0_S0_
        .type           _Z7CloseOpPbS_S_PiS0_S0_,@function
        .size           _Z7CloseOpPbS_S_PiS0_S0_,(.L_x_76 - _Z7CloseOpPbS_S_PiS0_S0_)
        .other          _Z7CloseOpPbS_S_PiS0_S0_,@"STO_CUDA_ENTRY STV_DEFAULT"
_Z7CloseOpPbS_S_PiS0_S0_:
.text._Z7CloseOpPbS_S_PiS0_S0_:
[----:B------:R-:W-:Y:S08]  /*0000*/  LDC R1, c[0x0][0x37c] ;  /* 0x0000df00ff017b82 */ /* 0x000ff00000000800 */
[----:B------:R-:W0:Y:S01]  /*0010*/  LDC.64 R16, c[0x0][0x3a8] ;  /* 0x0000ea00ff107b82 */ /* 0x000e220000000a00 */
[----:B------:R-:W0:Y:S07]  /*0020*/  LDCU.64 UR8, c[0x0][0x358] ;  /* 0x00006b00ff0877ac */ /* 0x000e2e0008000a00 */
[----:B------:R-:W1:Y:S08]  /*0030*/  LDC.64 R12, c[0x0][0x398] ;  /* 0x0000e600ff0c7b82 */ /* 0x000e700000000a00 */
[----:B------:R-:W2:Y:S01]  /*0040*/  LDC.64 R14, c[0x0][0x3a0] ;  /* 0x0000e800ff0e7b82 */ /* 0x000ea20000000a00 */
[----:B0-----:R-:W3:Y:S04]  /*0050*/  LDG.E R4, desc[UR8][R16.64] ;  /* 0x0000000810047981 */ /* 0x001ee8000c1e1900 */
[----:B-1----:R0:W5:Y:S04]  /*0060*/  LDG.E R7, desc[UR8][R12.64] ;  /* 0x000000080c077981 */ /* 0x002168000c1e1900 */
[----:B--2---:R0:W5:Y:S01]  /*0070*/  LDG.E R5, desc[UR8][R14.64] ;  /* 0x000000080e057981 */ /* 0x004162000c1e1900 */
[----:B------:R-:W1:Y:S01]  /*0080*/  LDCU UR11, c[0x0][0x360] ;  /* 0x00006c00ff0b77ac */ /* 0x000e620008000800 */
[----:B------:R-:W1:Y:S01]  /*0090*/  S2UR UR4, SR_CTAID.X ;  /* 0x00000000000479c3 */ /* 0x000e620000002500 */
[----:B------:R-:W-:Y:S01]  /*00a0*/  BSSY.RECONVERGENT B0, `(.L_x_0) ;  /* 0x0000031000007945 */ /* 0x000fe20003800200 */
[----:B------:R-:W2:Y:S01]  /*00b0*/  S2R R11, SR_TID.X ;  /* 0x00000000000b7919 */ /* 0x000ea20000002100 */
[----:B------:R-:W4:Y:S01]  /*00c0*/  LDCU UR12, c[0x0][0x364] ;  /* 0x00006c80ff0c77ac */ /* 0x000f220008000800 */
[----:B------:R-:W0:Y:S04]  /*00d0*/  S2R R9, SR_TID.Y ;  /* 0x0000000000097919 */ /* 0x000e280000002200 */
[----:B------:R-:W4:Y:S08]  /*00e0*/  S2UR UR5, SR_CTAID.Y ;  /* 0x00000000000579c3 */ /* 0x000f300000002600 */
[----:B------:R-:W3:Y:S01]  /*00f0*/  S2UR UR10, SR_CTAID.Z ;  /* 0x00000000000a79c3 */ /* 0x000ee20000002700 */
[----:B-1----:R-:W-:-:S02]  /*0100*/  UIMAD UR4, UR4, UR11, URZ ;  /* 0x0000000b040472a4 */ /* 0x002fc4000f8e02ff */
[----:B----4-:R-:W-:-:S04]  /*0110*/  UIMAD UR5, UR5, UR12, URZ ;  /* 0x0000000c050572a4 */ /* 0x010fc8000f8e02ff */
[----:B--2---:R-:W-:Y:S02]  /*0120*/  VIADD R2, R11, UR4 ;  /* 0x000000040b027c36 */ /* 0x004fe40008000000 */
[----:B0-----:R-:W-:Y:S02]  /*0130*/  VIADD R0, R9, UR5 ;  /* 0x0000000509007c36 */ /* 0x001fe40008000000 */
[----:B---3--:R-:W-:-:S04]  /*0140*/  IMAD.SHL.U32 R3, R4, 0x2, RZ ;  /* 0x0000000204037824 */ /* 0x008fc800078e00ff */
[----:B------:R-:W-:-:S05]  /*0150*/  VIADD R6, R3, UR11 ;  /* 0x0000000b03067c36 */ /* 0x000fca0008000000 */
[----:B------:R-:W-:-:S13]  /*0160*/  ISETP.GT.U32.AND P0, PT, R11, R6, PT ;  /* 0x000000060b00720c */ /* 0x000fda0003f04070 */
[----:B------:R-:W-:Y:S05]  /*0170*/  @P0 BRA `(.L_x_1) ;  /* 0x00000000008c0947 */ /* 0x000fea0003800000 */
[----:B------:R-:W-:Y:S01]  /*0180*/  IADD3 R8, PT, PT, -R4, UR5, RZ ;  /* 0x0000000504087c10 */ /* 0x000fe2000fffe1ff */
[----:B------:R-:W-:-:S07]  /*0190*/  IMAD.MOV.U32 R15, RZ, RZ, R11 ;  /* 0x000000ffff0f7224 */ /* 0x000fce00078e000b */
.L_x_5:
[----:B------:R-:W-:Y:S01]  /*01a0*/  ISETP.GT.U32.AND P0, PT, R9, R6, PT ;  /* 0x000000060900720c */ /* 0x000fe20003f04070 */
[----:B------:R-:W-:-:S12]  /*01b0*/  BSSY.RECONVERGENT B1, `(.L_x_2) ;  /* 0x000001c000017945 */ /* 0x000fd80003800200 */
[----:B------:R-:W-:Y:S05]  /*01c0*/  @P0 BRA `(.L_x_3) ;  /* 0x0000000000680947 */ /* 0x000fea0003800000 */
[----:B-----5:R-:W-:Y:S01]  /*01d0*/  IMAD R10, R7, UR10, RZ ;  /* 0x0000000a070a7c24 */ /* 0x020fe2000f8e02ff */
[----:B------:R-:W-:Y:S01]  /*01e0*/  IADD3 R14, PT, PT, R15, UR4, -R4 ;  /* 0x000000040f0e7c10 */ /* 0x000fe2000fffe804 */
[----:B------:R-:W-:Y:S02]  /*01f0*/  IMAD.MOV.U32 R17, RZ, RZ, R9 ;  /* 0x000000ffff117224 */ /* 0x000fe400078e0009 */
[C---:B------:R-:W-:Y:S02]  /*0200*/  IMAD R13, R5.reuse, R10, RZ ;  /* 0x0000000a050d7224 */ /* 0x040fe400078e02ff */
[----:B------:R-:W-:-:S05]  /*0210*/  IMAD R10, R5, R14, RZ ;  /* 0x0000000e050a7224 */ /* 0x000fca00078e02ff */
[----:B------:R-:W-:Y:S02]  /*0220*/  IADD3 R21, P0, PT, R10, R13, RZ ;  /* 0x0000000d0a157210 */ /* 0x000fe40007f1e0ff */
[----:B------:R-:W-:-:S04]  /*0230*/  SHF.R.S32.HI R13, RZ, 0x1f, R13 ;  /* 0x0000001fff0d7819 */ /* 0x000fc8000001140d */
[----:B------:R-:W-:-:S07]  /*0240*/  LEA.HI.X.SX32 R10, R10, R13, 0x1, P0 ;  /* 0x0000000d0a0a7211 */ /* 0x000fce00000f0eff */
.L_x_4:
[----:B------:R-:W-:-:S05]  /*0250*/  IMAD.IADD R16, R8, 0x1, R17 ;  /* 0x0000000108107824 */ /* 0x000fca00078e0211 */
[----:B------:R-:W-:Y:S02]  /*0260*/  ISETP.GE.AND P0, PT, R16, R5, PT ;  /* 0x000000051000720c */ /* 0x000fe40003f06270 */
[C---:B------:R-:W-:Y:S02]  /*0270*/  LOP3.LUT R12, R14.reuse, R16, RZ, 0xfc, !PT ;  /* 0x000000100e0c7212 */ /* 0x040fe400078efcff */
[----:B------:R-:W-:-:S04]  /*0280*/  ISETP.GE.OR P0, PT, R14, R7, P0 ;  /* 0x000000070e00720c */ /* 0x000fc80000706670 */
[----:B------:R-:W-:-:S13]  /*0290*/  ISETP.LT.OR P0, PT, R12, RZ, P0 ;  /* 0x000000ff0c00720c */ /* 0x000fda0000701670 */
[----:B------:R-:W0:Y:S02]  /*02a0*/  @!P0 LDC.64 R12, c[0x0][0x380] ;  /* 0x0000e000ff0c8b82 */ /* 0x000e240000000a00 */
[----:B0-----:R-:W-:-:S04]  /*02b0*/  @!P0 IADD3 R12, P1, P2, R21, R12, R16 ;  /* 0x0000000c150c8210 */ /* 0x001fc80007a3e010 */
[----:B------:R-:W-:-:S05]  /*02c0*/  @!P0 IADD3.X R13, PT, PT, R10, R13, RZ, P1, P2 ;  /* 0x0000000d0a0d8210 */ /* 0x000fca0000fe44ff */
[----:B------:R-:W2:Y:S01]  /*02d0*/  @!P0 LDG.E.U8 R12, desc[UR8][R12.64] ;  /* 0x000000080c0c8981 */ /* 0x000ea2000c1e1100 */
[----:B------:R-:W0:Y:S01]  /*02e0*/  S2UR UR7, SR_CgaCtaId ;  /* 0x00000000000779c3 */ /* 0x000e220000008800 */
[----:B------:R-:W-:Y:S01]  /*02f0*/  UMOV UR6, 0x400 ;  /* 0x0000040000067882 */ /* 0x000fe20000000000 */
[----:B------:R-:W-:Y:S02]  /*0300*/  IMAD R19, R15, 0x32, R17 ;  /* 0x000000320f137824 */ /* 0x000fe400078e0211 */
[----:B------:R-:W-:Y:S01]  /*0310*/  VIADD R17, R17, UR12 ;  /* 0x0000000c11117c36 */ /* 0x000fe20008000000 */
[----:B0-----:R-:W-:-:S09]  /*0320*/  ULEA UR6, UR7, UR6, 0x18 ;  /* 0x0000000607067291 */ /* 0x001fd2000f8ec0ff */
[----:B--2---:R0:W-:Y:S04]  /*0330*/  @!P0 STS.U8 [R19+UR6], R12 ;  /* 0x0000000c13008988 */ /* 0x0041e80008000006 */
[----:B------:R0:W-:Y:S01]  /*0340*/  @P0 STS.U8 [R19+UR6], RZ ;  /* 0x000000ff13000988 */ /* 0x0001e20008000006 */
[----:B------:R-:W-:-:S13]  /*0350*/  ISETP.GT.U32.AND P0, PT, R17, R6, PT ;  /* 0x000000061100720c */ /* 0x000fda0003f04070 */
[----:B0-----:R-:W-:Y:S05]  /*0360*/  @!P0 BRA `(.L_x_4) ;  /* 0xfffffffc00b88947 */ /* 0x001fea000383ffff */
.L_x_3:
[----:B------:R-:W-:Y:S05]  /*0370*/  BSYNC.RECONVERGENT B1 ;  /* 0x0000000000017941 */ /* 0x000fea0003800200 */
.L_x_2:
[----:B------:R-:W-:-:S05]  /*0380*/  VIADD R15, R15, UR11 ;  /* 0x0000000b0f0f7c36 */ /* 0x000fca0008000000 */
[----:B------:R-:W-:-:S13]  /*0390*/  ISETP.GT.U32.AND P0, PT, R15, R6, PT ;  /* 0x000000060f00720c */ /* 0x000fda0003f04070 */
[----:B------:R-:W-:Y:S05]  /*03a0*/  @!P0 BRA `(.L_x_5) ;  /* 0xfffffffc007c8947 */ /* 0x000fea000383ffff */
.L_x_1:
[----:B------:R-:W-:Y:S05]  /*03b0*/  BSYNC.RECONVERGENT B0 ;  /* 0x0000000000007941 */ /* 0x000fea0003800200 */
.L_x_0:
[----:B------:R-:W-:Y:S01]  /*03c0*/  BAR.SYNC.DEFER_BLOCKING 0x0 ;  /* 0x0000000000007b1d */ /* 0x000fe20000010000 */
[----:B-----5:R-:W-:Y:S01]  /*03d0*/  ISETP.GE.AND P0, PT, R0, R5, PT ;  /* 0x000000050000720c */ /* 0x020fe20003f06270 */
[----:B------:R-:W-:-:S03]  /*03e0*/  IMAD.MOV R8, RZ, RZ, -R4 ;  /* 0x000000ffff087224 */ /* 0x000fc600078e0a04 */
[----:B------:R-:W-:Y:S01]  /*03f0*/  ISETP.LT.AND P0, PT, R2, R7, !P0 ;  /* 0x000000070200720c */ /* 0x000fe20004701270 */
[----:B------:R-:W-:-:S12]  /*0400*/  BSSY.RECONVERGENT B0, `(.L_x_6) ;  /* 0x0000059000007945 */ /* 0x000fd80003800200 */
[----:B------:R-:W-:Y:S05]  /*0410*/  @!P0 BRA `(.L_x_7) ;  /* 0x00000004005c8947 */ /* 0x000fea0003800000 */
[----:B------:R-:W-:Y:S02]  /*0420*/  ISETP.GE.AND P1, PT, R4, RZ, PT ;  /* 0x000000ff0400720c */ /* 0x000fe40003f26270 */
[----:B------:R-:W-:-:S11]  /*0430*/  PRMT R10, RZ, 0x7610, R10 ;  /* 0x00007610ff0a7816 */ /* 0x000fd6000000000a */
[----:B------:R-:W-:Y:S05]  /*0440*/  @!P1 BRA `(.L_x_8) ;  /* 0x0000000400249947 */ /* 0x000fea0003800000 */
[C---:B------:R-:W-:Y:S01]  /*0450*/  LOP3.LUT R10, R3.reuse, 0x6, RZ, 0xc0, !PT ;  /* 0x00000006030a7812 */ /* 0x040fe200078ec0ff */
[----:B------:R-:W-:Y:S01]  /*0460*/  VIADD R14, R3, 0x1 ;  /* 0x00000001030e7836 */ /* 0x000fe20000000000 */
[----:B------:R-:W-:Y:S01]  /*0470*/  PLOP3.LUT P1, PT, PT, PT, PT, 0x8, 0x80 ;  /* 0x000000000080781c */ /* 0x000fe20003f2e170 */
[----:B------:R-:W-:Y:S01]  /*0480*/  IMAD.IADD R12, R4, 0x1, R9 ;  /* 0x00000001040c7824 */ /* 0x000fe200078e0209 */
[----:B------:R-:W-:Y:S01]  /*0490*/  ISETP.GE.U32.AND P3, PT, R10, 0x3, PT ;  /* 0x000000030a00780c */ /* 0x000fe20003f66070 */
[----:B------:R-:W-:Y:S01]  /*04a0*/  IMAD.IADD R10, R4, 0x1, R11 ;  /* 0x00000001040a7824 */ /* 0x000fe200078e020b */
[----:B------:R-:W-:Y:S01]  /*04b0*/  LOP3.LUT R14, R14, 0x7ffffff8, RZ, 0xc0, !PT ;  /* 0x7ffffff80e0e7812 */ /* 0x000fe200078ec0ff */
[----:B------:R-:W-:-:S10]  /*04c0*/  IMAD.MOV.U32 R13, RZ, RZ, R8 ;  /* 0x000000ffff0d7224 */ /* 0x000fd400078e0008 */
.L_x_13:
[----:B------:R-:W-:Y:S01]  /*04d0*/  ISETP.GE.U32.AND P4, PT, R3, 0x7, PT ;  /* 0x000000070300780c */ /* 0x000fe20003f86070 */
[----:B------:R-:W-:Y:S01]  /*04e0*/  IMAD.IADD R17, R10, 0x1, R13 ;  /* 0x000000010a117824 */ /* 0x000fe200078e020d */
[----:B------:R-:W-:Y:S01]  /*04f0*/  LOP3.LUT P2, RZ, R4, 0x1, RZ, 0xc0, !PT ;  /* 0x0000000104ff7812 */ /* 0x000fe2000784c0ff */
[----:B------:R-:W-:Y:S02]  /*0500*/  IMAD.MOV.U32 R15, RZ, RZ, R8 ;  /* 0x000000ffff0f7224 */ /* 0x000fe400078e0008 */
[----:B------:R-:W-:-:S08]  /*0510*/  IMAD R16, R17, 0x32, R12 ;  /* 0x0000003211107824 */ /* 0x000fd000078e020c */
[----:B------:R-:W-:Y:S05]  /*0520*/  @!P4 BRA `(.L_x_9) ;  /* 0x000000000064c947 */ /* 0x000fea0003800000 */
[----:B------:R-:W0:Y:S01]  /*0530*/  S2UR UR7, SR_CgaCtaId ;  /* 0x00000000000779c3 */ /* 0x000e220000008800 */
[----:B------:R-:W-:Y:S01]  /*0540*/  IMAD.MOV.U32 R15, RZ, RZ, R8 ;  /* 0x000000ffff0f7224 */ /* 0x000fe200078e0008 */
[----:B------:R-:W-:Y:S02]  /*0550*/  UMOV UR6, 0x400 ;  /* 0x0000040000067882 */ /* 0x000fe40000000000 */
[----:B0-----:R-:W-:-:S12]  /*0560*/  ULEA UR6, UR7, UR6, 0x18 ;  /* 0x0000000607067291 */ /* 0x001fd8000f8ec0ff */
.L_x_10:
[----:B------:R-:W-:Y:S01]  /*0570*/  IADD3 R17, PT, PT, R16, UR6, R15 ;  /* 0x0000000610117c10 */ /* 0x000fe2000fffe00f */
[----:B------:R-:W-:-:S04]  /*0580*/  VIADD R15, R15, 0x8 ;  /* 0x000000080f0f7836 */ /* 0x000fc80000000000 */
[----:B------:R-:W0:Y:S04]  /*0590*/  LDS.U8 R25, [R17] ;  /* 0x0000000011197984 */ /* 0x000e280000000000 */
[----:B------:R-:W1:Y:S04]  /*05a0*/  LDS.U8 R18, [R17+0x1] ;  /* 0x0000010011127984 */ /* 0x000e680000000000 */
[----:B------:R-:W2:Y:S04]  /*05b0*/  LDS.U8 R19, [R17+0x2] ;  /* 0x0000020011137984 */ /* 0x000ea80000000000 */
[----:B------:R-:W3:Y:S04]  /*05c0*/  LDS.U8 R20, [R17+0x3] ;  /* 0x0000030011147984 */ /* 0x000ee80000000000 */
[----:B------:R-:W4:Y:S04]  /*05d0*/  LDS.U8 R21, [R17+0x4] ;  /* 0x0000040011157984 */ /* 0x000f280000000000 */
[----:B------:R-:W5:Y:S04]  /*05e0*/  LDS.U8 R22, [R17+0x5] ;  /* 0x0000050011167984 */ /* 0x000f680000000000 */
[----:B------:R-:W5:Y:S04]  /*05f0*/  LDS.U8 R23, [R17+0x6] ;  /* 0x0000060011177984 */ /* 0x000f680000000000 */
[----:B------:R-:W5:Y:S01]  /*0600*/  LDS.U8 R24, [R17+0x7] ;  /* 0x0000070011187984 */ /* 0x000f620000000000 */
[----:B0-----:R-:W-:-:S04]  /*0610*/  ISETP.NE.OR P1, PT, R25, RZ, P1 ;  /* 0x000000ff1900720c */ /* 0x001fc80000f25670 */
[----:B-1----:R-:W-:-:S04]  /*0620*/  ISETP.NE.OR P1, PT, R18, RZ, P1 ;  /* 0x000000ff1200720c */ /* 0x002fc80000f25670 */
[----:B--2---:R-:W-:Y:S01]  /*0630*/  ISETP.NE.OR P1, PT, R19, RZ, P1 ;  /* 0x000000ff1300720c */ /* 0x004fe20000f25670 */
[----:B------:R-:W-:-:S03]  /*0640*/  IMAD.IADD R19, R4, 0x1, R15 ;  /* 0x0000000104137824 */ /* 0x000fc600078e020f */
[----:B---3--:R-:W-:Y:S02]  /*0650*/  ISETP.NE.OR P1, PT, R20, RZ, P1 ;  /* 0x000000ff1400720c */ /* 0x008fe40000f25670 */
[----:B------:R-:W-:Y:S02]  /*0660*/  ISETP.NE.AND P4, PT, R19, R14, PT ;  /* 0x0000000e1300720c */ /* 0x000fe40003f85270 */
[----:B----4-:R-:W-:-:S04]  /*0670*/  ISETP.NE.OR P1, PT, R21, RZ, P1 ;  /* 0x000000ff1500720c */ /* 0x010fc80000f25670 */
[----:B-----5:R-:W-:-:S04]  /*0680*/  ISETP.NE.OR P1, PT, R22, RZ, P1 ;  /* 0x000000ff1600720c */ /* 0x020fc80000f25670 */
[----:B------:R-:W-:-:S04]  /*0690*/  ISETP.NE.OR P1, PT, R23, RZ, P1 ;  /* 0x000000ff1700720c */ /* 0x000fc80000f25670 */
[----:B------:R-:W-:Y:S01]  /*06a0*/  ISETP.NE.OR P1, PT, R24, RZ, P1 ;  /* 0x000000ff1800720c */ /* 0x000fe20000f25670 */
[----:B------:R-:W-:-:S12]  /*06b0*/  @P4 BRA `(.L_x_10) ;  /* 0xfffffffc00ac4947 */ /* 0x000fd8000383ffff */
.L_x_9:
[----:B------:R-:W-:Y:S05]  /*06c0*/  @!P3 BRA `(.L_x_11) ;  /* 0x000000000034b947 */ /* 0x000fea0003800000 */
[----:B------:R-:W0:Y:S01]  /*06d0*/  S2UR UR7, SR_CgaCtaId ;  /* 0x00000000000779c3 */ /* 0x000e220000008800 */
[----:B------:R-:W-:Y:S02]  /*06e0*/  UMOV UR6, 0x400 ;  /* 0x0000040000067882 */ /* 0x000fe40000000000 */
[----:B0-----:R-:W-:-:S06]  /*06f0*/  ULEA UR6, UR7, UR6, 0x18 ;  /* 0x0000000607067291 */ /* 0x001fcc000f8ec0ff */
[----:B------:R-:W-:Y:S01]  /*0700*/  IADD3 R17, PT, PT, R16, UR6, R15 ;  /* 0x0000000610117c10 */ /* 0x000fe2000fffe00f */
[----:B------:R-:W-:-:S04]  /*0710*/  VIADD R15, R15, 0x4 ;  /* 0x000000040f0f7836 */ /* 0x000fc80000000000 */
[----:B------:R-:W0:Y:S04]  /*0720*/  LDS.U8 R21, [R17] ;  /* 0x0000000011157984 */ /* 0x000e280000000000 */
[----:B------:R-:W1:Y:S04]  /*0730*/  LDS.U8 R18, [R17+0x1] ;  /* 0x0000010011127984 */ /* 0x000e680000000000 */
[----:B------:R-:W2:Y:S04]  /*0740*/  LDS.U8 R19, [R17+0x2] ;  /* 0x0000020011137984 */ /* 0x000ea80000000000 */
[----:B------:R-:W3:Y:S01]  /*0750*/  LDS.U8 R20, [R17+0x3] ;  /* 0x0000030011147984 */ /* 0x000ee20000000000 */
[----:B0-----:R-:W-:-:S04]  /*0760*/  ISETP.NE.OR P1, PT, R21, RZ, P1 ;  /* 0x000000ff1500720c */ /* 0x001fc80000f25670 */
[----:B-1----:R-:W-:-:S04]  /*0770*/  ISETP.NE.OR P1, PT, R18, RZ, P1 ;  /* 0x000000ff1200720c */ /* 0x002fc80000f25670 */
[----:B--2---:R-:W-:-:S04]  /*0780*/  ISETP.NE.OR P1, PT, R19, RZ, P1 ;  /* 0x000000ff1300720c */ /* 0x004fc80000f25670 */
[----:B---3--:R-:W-:-:S13]  /*0790*/  ISETP.NE.OR P1, PT, R20, RZ, P1 ;  /* 0x000000ff1400720c */ /* 0x008fda0000f25670 */
.L_x_11:
[----:B------:R-:W-:Y:S05]  /*07a0*/  @!P2 BRA `(.L_x_12) ;  /* 0x000000000024a947 */ /* 0x000fea0003800000 */
[----:B------:R-:W0:Y:S01]  /*07b0*/  S2UR UR7, SR_CgaCtaId ;  /* 0x00000000000779c3 */ /* 0x000e220000008800 */
[----:B------:R-:W-:Y:S02]  /*07c0*/  UMOV UR6, 0x400 ;  /* 0x0000040000067882 */ /* 0x000fe40000000000 */
[----:B0-----:R-:W-:-:S06]  /*07d0*/  ULEA UR6, UR7, UR6, 0x18 ;  /* 0x0000000607067291 */ /* 0x001fcc000f8ec0ff */
[----:B------:R-:W-:Y:S01]  /*07e0*/  IADD3 R17, PT, PT, R16, UR6, R15 ;  /* 0x0000000610117c10 */ /* 0x000fe2000fffe00f */
[----:B------:R-:W-:-:S04]  /*07f0*/  VIADD R15, R15, 0x2 ;  /* 0x000000020f0f7836 */ /* 0x000fc80000000000 */
[----:B------:R-:W0:Y:S04]  /*0800*/  LDS.U8 R19, [R17] ;  /* 0x0000000011137984 */ /* 0x000e280000000000 */
[----:B------:R-:W1:Y:S01]  /*0810*/  LDS.U8 R18, [R17+0x1] ;  /* 0x0000010011127984 */ /* 0x000e620000000000 */
[----:B0-----:R-:W-:-:S04]  /*0820*/  ISETP.NE.OR P1, PT, R19, RZ, P1 ;  /* 0x000000ff1300720c */ /* 0x001fc80000f25670 */
[----:B-1----:R-:W-:-:S13]  /*0830*/  ISETP.NE.OR P1, PT, R18, RZ, P1 ;  /* 0x000000ff1200720c */ /* 0x002fda0000f25670 */
.L_x_12:
[----:B------:R-:W0:Y:S01]  /*0840*/  S2UR UR7, SR_CgaCtaId ;  /* 0x00000000000779c3 */ /* 0x000e220000008800 */
[----:B------:R-:W-:Y:S01]  /*0850*/  UMOV UR6, 0x400 ;  /* 0x0000040000067882 */ /* 0x000fe20000000000 */
[C---:B------:R-:W-:Y:S01]  /*0860*/  ISETP.NE.AND P2, PT, R13.reuse, R4, PT ;  /* 0x000000040d00720c */ /* 0x040fe20003f45270 */
[----:B------:R-:W-:Y:S01]  /*0870*/  VIADD R13, R13, 0x1 ;  /* 0x000000010d0d7836 */ /* 0x000fe20000000000 */
[----:B0-----:R-:W-:-:S06]  /*0880*/  ULEA UR6, UR7, UR6, 0x18 ;  /* 0x0000000607067291 */ /* 0x001fcc000f8ec0ff */
[----:B------:R-:W-:-:S06]  /*0890*/  IADD3 R16, PT, PT, R16, UR6, R15 ;  /* 0x0000000610107c10 */ /* 0x000fcc000fffe00f */
[----:B------:R-:W0:Y:S02]  /*08a0*/  LDS.U8 R16, [R16] ;  /* 0x0000000010107984 */ /* 0x000e240000000000 */
[----:B0-----:R-:W-:Y:S01]  /*08b0*/  ISETP.NE.OR P1, PT, R16, RZ, P1 ;  /* 0x000000ff1000720c */ /* 0x001fe20000f25670 */
[----:B------:R-:W-:-:S12]  /*08c0*/  @P2 BRA `(.L_x_13) ;  /* 0xfffffffc00002947 */ /* 0x000fd8000383ffff */
[----:B------:R-:W-:-:S07]  /*08d0*/  SEL R10, RZ, 0x1, !P1 ;  /* 0x00000001ff0a7807 */ /* 0x000fce0004800000 */
.L_x_8:
[----:B------:R-:W0:Y:S01]  /*08e0*/  LDCU.64 UR6, c[0x0][0x388] ;  /* 0x00007100ff0677ac */ /* 0x000e220008000a00 */
[----:B------:R-:W-:Y:S02]  /*08f0*/  IMAD R12, R7, UR10, RZ ;  /* 0x0000000a070c7c24 */ /* 0x000fe4000f8e02ff */
[----:B------:R-:W-:Y:S02]  /*0900*/  IMAD R13, R2, R5, RZ ;  /* 0x00000005020d7224 */ /* 0x000fe400078e02ff */
[----:B------:R-:W-:-:S03]  /*0910*/  IMAD R14, R5, R12, RZ ;  /* 0x0000000c050e7224 */ /* 0x000fc600078e02ff */
[----:B------:R-:W-:Y:S02]  /*0920*/  SHF.R.S32.HI R12, RZ, 0x1f, R13 ;  /* 0x0000001fff0c7819 */ /* 0x000fe4000001140d */
[----:B------:R-:W-:Y:S02]  /*0930*/  IADD3 R13, P1, P2, R14, R13, R0 ;  /* 0x0000000d0e0d7210 */ /* 0x000fe40007a3e000 */
[----:B------:R-:W-:-:S04]  /*0940*/  SHF.R.S32.HI R15, RZ, 0x1f, R14 ;  /* 0x0000001fff0f7819 */ /* 0x000fc8000001140e */
[----:B------:R-:W-:Y:S02]  /*0950*/  IADD3.X R14, PT, PT, R15, R12, RZ, P1, P2 ;  /* 0x0000000c0f0e7210 */ /* 0x000fe40000fe44ff */
[----:B0-----:R-:W-:-:S04]  /*0960*/  IADD3 R12, P1, PT, R13, UR6, RZ ;  /* 0x000000060d0c7c10 */ /* 0x001fc8000ff3e0ff */
[----:B------:R-:W-:-:S05]  /*0970*/  IADD3.X R13, PT, PT, R14, UR7, RZ, P1, !PT ;  /* 0x000000070e0d7c10 */ /* 0x000fca0008ffe4ff */
[----:B------:R0:W-:Y:S04]  /*0980*/  STG.E.U8 desc[UR8][R12.64], R10 ;  /* 0x0000000a0c007986 */ /* 0x0001e8000c101108 */
.L_x_7:
[----:B------:R-:W-:Y:S05]  /*0990*/  BSYNC.RECONVERGENT B0 ;  /* 0x0000000000007941 */ /* 0x000fea0003800200 */
.L_x_6:
[----:B------:R-:W-:Y:S01]  /*09a0*/  ISETP.GT.U32.AND P1, PT, R11, R6, PT ;  /* 0x000000060b00720c */ /* 0x000fe20003f24070 */
[----:B------:R-:W-:Y:S06]  /*09b0*/  MEMBAR.SC.GPU ;  /* 0x0000000000007992 */ /* 0x000fec0000002000 */
[----:B------:R-:W-:-:S00]  /*09c0*/  ERRBAR ;  /* 0x00000000000079ab */ /* 0x000fc00000000000 */
[----:B------:R-:W-:Y:S06]  /*09d0*/  CGAERRBAR ;  /* 0x00000000000075ab */ /* 0x000fec0000000000 */
[----:B------:R-:W-:Y:S01]  /*09e0*/  CCTL.IVALL ;  /* 0x00000000ff00798f */ /* 0x000fe20002000000 */
[----:B------:R-:W-:Y:S04]  /*09f0*/  BSSY.RECONVERGENT B0, `(.L_x_14) ;  /* 0x0000026000007945 */ /* 0x000fe80003800200 */
[----:B------:R-:W-:Y:S05]  /*0a00*/  @P1 BRA `(.L_x_15) ;  /* 0x0000000000901947 */ /* 0x000fea0003800000 */
[----:B0-----:R-:W-:Y:S01]  /*0a10*/  IMAD R12, R7, UR10, RZ ;  /* 0x0000000a070c7c24 */ /* 0x001fe2000f8e02ff */
[C---:B------:R-:W-:Y:S01]  /*0a20*/  IADD3 R10, PT, PT, -R4.reuse, UR4, RZ ;  /* 0x00000004040a7c10 */ /* 0x040fe2000fffe1ff */
[----:B------:R-:W-:Y:S01]  /*0a30*/  IMAD.MOV.U32 R15, RZ, RZ, R11 ;  /* 0x000000ffff0f7224 */ /* 0x000fe200078e000b */
[----:B------:R-:W-:Y:S01]  /*0a40*/  IADD3 R21, PT, PT, -R4, UR5, RZ ;  /* 0x0000000504157c10 */ /* 0x000fe2000fffe1ff */
[----:B------:R-:W-:-:S07]  /*0a50*/  IMAD R23, R5, R12, RZ ;  /* 0x0000000c05177224 */ /* 0x000fce00078e02ff */
.L_x_19:
[----:B------:R-:W-:Y:S01]  /*0a60*/  ISETP.GT.U32.AND P1, PT, R9, R6, PT ;  /* 0x000000060900720c */ /* 0x000fe20003f24070 */
[----:B------:R-:W-:-:S12]  /*0a70*/  BSSY.RECONVERGENT B1, `(.L_x_16) ;  /* 0x000001a000017945 */ /* 0x000fd80003800200 */
[----:B------:R-:W-:Y:S05]  /*0a80*/  @P1 BRA `(.L_x_17) ;  /* 0x0000000000601947 */ /* 0x000fea0003800000 */
[----:B------:R-:W-:Y:S02]  /*0a90*/  IMAD.IADD R16, R10, 0x1, R15 ;  /* 0x000000010a107824 */ /* 0x000fe400078e020f */
[----:B------:R-:W-:Y:S02]  /*0aa0*/  IMAD.MOV.U32 R14, RZ, RZ, R9 ;  /* 0x000000ffff0e7224 */ /* 0x000fe400078e0009 */
[----:B------:R-:W-:-:S05]  /*0ab0*/  IMAD R12, R5, R16, RZ ;  /* 0x00000010050c7224 */ /* 0x000fca00078e02ff */
[----:B------:R-:W-:Y:S02]  /*0ac0*/  IADD3 R19, P1, PT, R23, R12, RZ ;  /* 0x0000000c17137210 */ /* 0x000fe40007f3e0ff */
[----:B------:R-:W-:-:S04]  /*0ad0*/  SHF.R.S32.HI R12, RZ, 0x1f, R12 ;  /* 0x0000001fff0c7819 */ /* 0x000fc8000001140c */
[----:B------:R-:W-:-:S07]  /*0ae0*/  LEA.HI.X.SX32 R18, R23, R12, 0x1, P1 ;  /* 0x0000000c17127211 */ /* 0x000fce00008f0eff */
.L_x_18:
        /* <DEDUP_REMOVED lines=18> */
.L_x_17:
[----:B------:R-:W-:Y:S05]  /*0c10*/  BSYNC.RECONVERGENT B1 ;  /* 0x0000000000017941 */ /* 0x000fea0003800200 */
.L_x_16:
[----:B------:R-:W-:-:S05]  /*0c20*/  VIADD R15, R15, UR11 ;  /* 0x0000000b0f0f7c36 */ /* 0x000fca0008000000 */
[----:B------:R-:W-:-:S13]  /*0c30*/  ISETP.GT.U32.AND P1, PT, R15, R6, PT ;  /* 0x000000060f00720c */ /* 0x000fda0003f24070 */
[----:B------:R-:W-:Y:S05]  /*0c40*/  @!P1 BRA `(.L_x_19) ;  /* 0xfffffffc00849947 */ /* 0x000fea000383ffff */
.L_x_15:
[----:B------:R-:W-:Y:S05]  /*0c50*/  BSYNC.RECONVERGENT B0 ;  /* 0x0000000000007941 */ /* 0x000fea0003800200 */
.L_x_14:
[----:B------:R-:W-:Y:S06]  /*0c60*/  BAR.SYNC.DEFER_BLOCKING 0x0 ;  /* 0x0000000000007b1d */ /* 0x000fec0000010000 */
[----:B------:R-:W-:Y:S05]  /*0c70*/  @!P0 EXIT ;  /* 0x000000000000894d */ /* 0x000fea0003800000 */
[----:B0-----:R-:W-:Y:S02]  /*0c80*/  IMAD.MOV R13, RZ, RZ, -R4 ;  /* 0x000000ffff0d7224 */ /* 0x001fe400078e0a04 */
[----:B------:R-:W-:-:S03]  /*0c90*/  IMAD.MOV.U32 R6, RZ, RZ, 0x1 ;  /* 0x00000001ff067424 */ /* 0x000fc600078e00ff */
[----:B------:R-:W-:-:S13]  /*0ca0*/  ISETP.GE.AND P0, PT, R4, R13, PT ;  /* 0x0000000d0400720c */ /* 0x000fda0003f06270 */
[----:B------:R-:W-:Y:S05]  /*0cb0*/  @!P0 BRA `(.L_x_20) ;  /* 0x00000004000c8947 */ /* 0x000fea0003800000 */
[----:B------:R-:W0:Y:S01]  /*0cc0*/  S2R R15, SR_CgaCtaId ;  /* 0x00000000000f7919 */ /* 0x000e220000008800 */
[C---:B------:R-:W-:Y:S01]  /*0cd0*/  VIADD R13, R3.reuse, 0x1 ;  /* 0x00000001030d7836 */ /* 0x040fe20000000000 */
[----:B------:R-:W-:Y:S01]  /*0ce0*/  MOV R6, 0x400 ;  /* 0x0000040000067802 */ /* 0x000fe20000000f00 */
[----:B------:R-:W-:Y:S01]  /*0cf0*/  IMAD.IADD R11, R4, 0x1, R11 ;  /* 0x00000001040b7824 */ /* 0x000fe200078e020b */
[----:B------:R-:W-:Y:S01]  /*0d00*/  LOP3.LUT R10, R3, 0x6, RZ, 0xc0, !PT ;  /* 0x00000006030a7812 */ /* 0x000fe200078ec0ff */
[----:B------:R-:W-:Y:S01]  /*0d10*/  IMAD.MOV.U32 R12, RZ, RZ, R8 ;  /* 0x000000ffff0c7224 */ /* 0x000fe200078e0008 */
[----:B------:R-:W-:Y:S02]  /*0d20*/  LOP3.LUT R13, R13, 0xfffffff8, RZ, 0xc0, !PT ;  /* 0xfffffff80d0d7812 */ /* 0x000fe400078ec0ff */
[----:B------:R-:W-:Y:S01]  /*0d30*/  ISETP.GE.U32.AND P1, PT, R10, 0x3, PT ;  /* 0x000000030a00780c */ /* 0x000fe20003f26070 */
[----:B------:R-:W-:Y:S01]  /*0d40*/  IMAD.IADD R10, R4, 0x1, R9 ;  /* 0x00000001040a7824 */ /* 0x000fe200078e0209 */
[----:B------:R-:W-:Y:S01]  /*0d50*/  PLOP3.LUT P0, PT, PT, PT, PT, 0x80, 0x8 ;  /* 0x000000000008781c */ /* 0x000fe20003f0f070 */
[----:B------:R-:W-:Y:S01]  /*0d60*/  IMAD.MOV R13, RZ, RZ, -R13 ;  /* 0x000000ffff0d7224 */ /* 0x000fe200078e0a0d */
[----:B0-----:R-:W-:-:S04]  /*0d70*/  LEA R6, R15, R6, 0x18 ;  /* 0x000000060f067211 */ /* 0x001fc800078ec0ff */
[----:B------:R-:W-:-:S07]  /*0d80*/  IADD3 R9, PT, PT, R9, 0x3, R6 ;  /* 0x0000000309097810 */ /* 0x000fce0007ffe006 */
.L_x_24:
[----:B------:R-:W-:Y:S01]  /*0d90*/  ISETP.GE.U32.AND P2, PT, R3, 0x7, PT ;  /* 0x000000070300780c */ /* 0x000fe20003f46070 */
[----:B------:R-:W-:Y:S02]  /*0da0*/  IMAD.IADD R24, R11, 0x1, R12 ;  /* 0x000000010b187824 */ /* 0x000fe400078e020c */
[----:B------:R-:W-:-:S10]  /*0db0*/  IMAD.MOV.U32 R15, RZ, RZ, R8 ;  /* 0x000000ffff0f7224 */ /* 0x000fd400078e0008 */
[----:B------:R-:W-:Y:S05]  /*0dc0*/  @!P2 BRA `(.L_x_21) ;  /* 0x000000000060a947 */ /* 0x000fea0003800000 */
[----:B------:R-:W-:Y:S02]  /*0dd0*/  IMAD R14, R24, 0x32, R9 ;  /* 0x00000032180e7824 */ /* 0x000fe400078e0209 */
[----:B------:R-:W-:Y:S02]  /*0de0*/  IMAD.MOV.U32 R16, RZ, RZ, R13 ;  /* 0x000000ffff107224 */ /* 0x000fe400078e000d */
[----:B------:R-:W-:-:S07]  /*0df0*/  IMAD.MOV.U32 R15, RZ, RZ, R8 ;  /* 0x000000ffff0f7224 */ /* 0x000fce00078e0008 */
.L_x_22:
[----:B------:R-:W0:Y:S01]  /*0e00*/  LDS.U8 R25, [R14+-0x3] ;  /* 0xfffffd000e197984 */ /* 0x000e220000000000 */
[----:B------:R-:W-:Y:S02]  /*0e10*/  VIADD R16, R16, 0x8 ;  /* 0x0000000810107836 */ /* 0x000fe40000000000 */
[----:B------:R-:W-:Y:S01]  /*0e20*/  VIADD R15, R15, 0x8 ;  /* 0x000000080f0f7836 */ /* 0x000fe20000000000 */
[----:B------:R-:W1:Y:S02]  /*0e30*/  LDS.U8 R17, [R14+-0x2] ;  /* 0xfffffe000e117984 */ /* 0x000e640000000000 */
[----:B------:R-:W-:Y:S02]  /*0e40*/  ISETP.NE.AND P2, PT, R16, RZ, PT ;  /* 0x000000ff1000720c */ /* 0x000fe40003f45270 */
[----:B------:R-:W2:Y:S04]  /*0e50*/  LDS.U8 R18, [R14+-0x1] ;  /* 0xffffff000e127984 */ /* 0x000ea80000000000 */
[----:B------:R-:W3:Y:S04]  /*0e60*/  LDS.U8 R19, [R14] ;  /* 0x000000000e137984 */ /* 0x000ee80000000000 */
[----:B------:R-:W4:Y:S04]  /*0e70*/  LDS.U8 R20, [R14+0x1] ;  /* 0x000001000e147984 */ /* 0x000f280000000000 */
[----:B------:R-:W5:Y:S04]  /*0e80*/  LDS.U8 R21, [R14+0x2] ;  /* 0x000002000e157984 */ /* 0x000f680000000000 */
[----:B------:R-:W5:Y:S04]  /*0e90*/  LDS.U8 R22, [R14+0x3] ;  /* 0x000003000e167984 */ /* 0x000f680000000000 */
[----:B------:R0:W5:Y:S02]  /*0ea0*/  LDS.U8 R23, [R14+0x4] ;  /* 0x000004000e177984 */ /* 0x0001640000000000 */
[----:B0-----:R-:W-:Y:S01]  /*0eb0*/  VIADD R14, R14, 0x8 ;  /* 0x000000080e0e7836 */ /* 0x001fe20000000000 */
[----:B------:R-:W-:-:S04]  /*0ec0*/  ISETP.NE.AND P0, PT, R25, RZ, P0 ;  /* 0x000000ff1900720c */ /* 0x000fc80000705270 */
[----:B-1----:R-:W-:-:S04]  /*0ed0*/  ISETP.NE.AND P0, PT, R17, RZ, P0 ;  /* 0x000000ff1100720c */ /* 0x002fc80000705270 */
[----:B--2---:R-:W-:-:S04]  /*0ee0*/  ISETP.NE.AND P0, PT, R18, RZ, P0 ;  /* 0x000000ff1200720c */ /* 0x004fc80000705270 */
[----:B---3--:R-:W-:-:S04]  /*0ef0*/  ISETP.NE.AND P0, PT, R19, RZ, P0 ;  /* 0x000000ff1300720c */ /* 0x008fc80000705270 */
[----:B----4-:R-:W-:-:S04]  /*0f00*/  ISETP.NE.AND P0, PT, R20, RZ, P0 ;  /* 0x000000ff1400720c */ /* 0x010fc80000705270 */
[----:B-----5:R-:W-:-:S04]  /*0f10*/  ISETP.NE.AND P0, PT, R21, RZ, P0 ;  /* 0x000000ff1500720c */ /* 0x020fc80000705270 */
[----:B------:R-:W-:-:S04]  /*0f20*/  ISETP.NE.AND P0, PT, R22, RZ, P0 ;  /* 0x000000ff1600720c */ /* 0x000fc80000705270 */
[----:B------:R-:W-:Y:S01]  /*0f30*/  ISETP.NE.AND P0, PT, R23, RZ, P0 ;  /* 0x000000ff1700720c */ /* 0x000fe20000705270 */
[----:B------:R-:W-:-:S12]  /*0f40*/  @P2 BRA `(.L_x_22) ;  /* 0xfffffffc00ac2947 */ /* 0x000fd8000383ffff */
.L_x_21:
[----:B------:R-:W-:Y:S01]  /*0f50*/  IMAD R24, R24, 0x32, R10 ;  /* 0x0000003218187824 */ /* 0x000fe200078e020a */
[----:B------:R-:W-:Y:S06]  /*0f60*/  @!P1 BRA `(.L_x_23) ;  /* 0x0000000000289947 */ /* 0x000fec0003800000 */
[----:B------:R-:W-:Y:S01]  /*0f70*/  IADD3 R14, PT, PT, R6, R24, R15 ;  /* 0x00000018060e7210 */ /* 0x000fe20007ffe00f */
[----:B------:R-:W-:-:S04]  /*0f80*/  VIADD R15, R15, 0x4 ;  /* 0x000000040f0f7836 */ /* 0x000fc80000000000 */
[----:B------:R-:W0:Y:S04]  /*0f90*/  LDS.U8 R19, [R14] ;  /* 0x000000000e137984 */ /* 0x000e280000000000 */
[----:B------:R-:W1:Y:S04]  /*0fa0*/  LDS.U8 R16, [R14+0x1] ;  /* 0x000001000e107984 */ /* 0x000e680000000000 */
[----:B------:R-:W2:Y:S04]  /*0fb0*/  LDS.U8 R17, [R14+0x2] ;  /* 0x000002000e117984 */ /* 0x000ea80000000000 */
[----:B------:R-:W3:Y:S01]  /*0fc0*/  LDS.U8 R18, [R14+0x3] ;  /* 0x000003000e127984 */ /* 0x000ee20000000000 */
[----:B0-----:R-:W-:-:S04]  /*0fd0*/  ISETP.NE.AND P0, PT, R19, RZ, P0 ;  /* 0x000000ff1300720c */ /* 0x001fc80000705270 */
[----:B-1----:R-:W-:-:S04]  /*0fe0*/  ISETP.NE.AND P0, PT, R16, RZ, P0 ;  /* 0x000000ff1000720c */ /* 0x002fc80000705270 */
[----:B--2---:R-:W-:-:S04]  /*0ff0*/  ISETP.NE.AND P0, PT, R17, RZ, P0 ;  /* 0x000000ff1100720c */ /* 0x004fc80000705270 */
[----:B---3--:R-:W-:-:S13]  /*1000*/  ISETP.NE.AND P0, PT, R18, RZ, P0 ;  /* 0x000000ff1200720c */ /* 0x008fda0000705270 */
.L_x_23:
[----:B------:R-:W-:-:S13]  /*1010*/  LOP3.LUT P2, RZ, R4, 0x1, RZ, 0xc0, !PT ;  /* 0x0000000104ff7812 */ /* 0x000fda000784c0ff */
[----:B------:R-:W-:Y:S01]  /*1020*/  @P2 IADD3 R16, PT, PT, R6, R24, R15 ;  /* 0x0000001806102210 */ /* 0x000fe20007ffe00f */
[----:B------:R-:W-:-:S04]  /*1030*/  @P2 VIADD R15, R15, 0x2 ;  /* 0x000000020f0f2836 */ /* 0x000fc80000000000 */
[----:B------:R-:W0:Y:S01]  /*1040*/  @P2 LDS.U8 R17, [R16] ;  /* 0x0000000010112984 */ /* 0x000e220000000000 */
[----:B------:R-:W-:-:S03]  /*1050*/  IADD3 R14, PT, PT, R6, R24, R15 ;  /* 0x00000018060e7210 */ /* 0x000fc60007ffe00f */
[----:B------:R-:W1:Y:S04]  /*1060*/  @P2 LDS.U8 R15, [R16+0x1] ;  /* 0x00000100100f2984 */ /* 0x000e680000000000 */
[----:B------:R-:W2:Y:S01]  /*1070*/  LDS.U8 R14, [R14] ;  /* 0x000000000e0e7984 */ /* 0x000ea20000000000 */
[----:B0-----:R-:W-:-:S04]  /*1080*/  @P2 ISETP.NE.AND P3, PT, R17, RZ, P0 ;  /* 0x000000ff1100220c */ /* 0x001fc80000765270 */
[----:B-1----:R-:W-:Y:S02]  /*1090*/  @P2 ISETP.NE.AND P0, PT, R15, RZ, P3 ;  /* 0x000000ff0f00220c */ /* 0x002fe40001f05270 */
[C---:B------:R-:W-:Y:S01]  /*10a0*/  ISETP.NE.AND P2, PT, R12.reuse, R4, PT ;  /* 0x000000040c00720c */ /* 0x040fe20003f45270 */
[----:B------:R-:W-:Y:S01]  /*10b0*/  VIADD R12, R12, 0x1 ;  /* 0x000000010c0c7836 */ /* 0x000fe20000000000 */
[----:B--2---:R-:W-:-:S11]  /*10c0*/  ISETP.NE.AND P0, PT, R14, RZ, P0 ;  /* 0x000000ff0e00720c */ /* 0x004fd60000705270 */
[----:B------:R-:W-:Y:S05]  /*10d0*/  @P2 BRA `(.L_x_24) ;  /* 0xfffffffc002c2947 */ /* 0x000fea000383ffff */
[----:B------:R-:W-:-:S07]  /*10e0*/  SEL R6, RZ, 0x1, !P0 ;  /* 0x00000001ff067807 */ /* 0x000fce0004000000 */
.L_x_20:
        /* <DEDUP_REMOVED lines=10> */
[----:B------:R-:W-:Y:S01]  /*1190*/  STG.E.U8 desc[UR8][R2.64], R6 ;  /* 0x0000000602007986 */ /* 0x000fe2000c101108 */
[----:B------:R-:W-:Y:S05]  /*11a0*/  EXIT ;  /* 0x000000000000794d */ /* 0x000fea0003800000 */
.L_x_25:
[----:B------:R-:W-:-:S00]  /*11b0*/  BRA `(.L_x_25) ;  /* 0xfffffffc00fc7947 */ /* 0x000fc0000383ffff */
[----:B------:R-:W-:-:S00]  /*11c0*/  NOP ;  /* 0x0000000000007918 */ /* 0x000fc00000000000 */
        /* <DEDUP_REMOVED lines=11> */
.L_x_76:


//--------------------- .text._Z6OpenOpPbS_S_PiS0_S0_ --------------------------
	.section	.text._Z6OpenOpPbS_S_PiS0_S0_,"ax",@progbits
	.align	128
        .global         _Z6OpenOpPbS_S_PiS0_S0_
        .type           _Z6OpenOpPbS_S_PiS0_S0_,@function
        .size           _Z6OpenOpPbS_S_PiS0_S0_,(.L_x_77 - _Z6OpenOpPbS_S_PiS0_S0_)
        .other          _Z6OpenOpPbS_S_PiS0_S0_,@"STO_CUDA_ENTRY STV_DEFAULT"
_Z6OpenOpPbS_S_PiS0_S0_:
.text._Z6OpenOpPbS_S_PiS0_S0_:
        /* <DEDUP_REMOVED lines=26> */
.L_x_31:
        /* <DEDUP_REMOVED lines=11> */
.L_x_30:
        /* <DEDUP_REMOVED lines=18> */
.L_x_29:
[----:B------:R-:W-:Y:S05]  /*0370*/  BSYNC.RECONVERGENT B1 ;  /* 0x0000000000017941 */ /* 0x000fea0003800200 */
.L_x_28:
[----:B------:R-:W-:-:S05]  /*0380*/  VIADD R15, R15, UR11 ;  /* 0x0000000b0f0f7c36 */ /* 0x000fca0008000000 */
[----:B------:R-:W-:-:S13]  /*0390*/  ISETP.GT.U32.AND P0, PT, R15, R6, PT ;  /* 0x000000060f00720c */ /* 0x000fda0003f04070 */
[----:B------:R-:W-:Y:S05]  /*03a0*/  @!P0 BRA `(.L_x_31) ;  /* 0xfffffffc007c8947 */ /* 0x000fea000383ffff */
.L_x_27:
[----:B------:R-:W-:Y:S05]  /*03b0*/  BSYNC.RECONVERGENT B0 ;  /* 0x0000000000007941 */ /* 0x000fea0003800200 */
.L_x_26:
[----:B------:R-:W-:Y:S01]  /*03c0*/  BAR.SYNC.DEFER_BLOCKING 0x0 ;  /* 0x0000000000007b1d */ /* 0x000fe20000010000 */
[----:B-----5:R-:W-:Y:S01]  /*03d0*/  ISETP.GE.AND P1, PT, R0, R5, PT ;  /* 0x000000050000720c */ /* 0x020fe20003f26270 */
[----:B------:R-:W-:-:S03]  /*03e0*/  IMAD.MOV R8, RZ, RZ, -R4 ;  /* 0x000000ffff087224 */ /* 0x000fc600078e0a04 */
[----:B------:R-:W-:Y:S01]  /*03f0*/  ISETP.LT.AND P1, PT, R2, R7, !P1 ;  /* 0x000000070200720c */ /* 0x000fe20004f21270 */
[----:B------:R-:W-:-:S12]  /*0400*/  BSSY.RECONVERGENT B0, `(.L_x_32) ;  /* 0x0000059000007945 */ /* 0x000fd80003800200 */
[----:B------:R-:W-:Y:S05]  /*0410*/  @!P1 BRA `(.L_x_33) ;  /* 0x00000004005c9947 */ /* 0x000fea0003800000 */
[----:B------:R-:W-:Y:S01]  /*0420*/  ISETP.GE.AND P0, PT, R4, RZ, PT ;  /* 0x000000ff0400720c */ /* 0x000fe20003f06270 */
[----:B------:R-:W-:-:S12]  /*0430*/  IMAD.MOV.U32 R10, RZ, RZ, 0x1 ;  /* 0x00000001ff0a7424 */ /* 0x000fd800078e00ff */
        /* <DEDUP_REMOVED lines=9> */
.L_x_39:
        /* <DEDUP_REMOVED lines=10> */
.L_x_36:
        /* <DEDUP_REMOVED lines=10> */
[----:B0-----:R-:W-:-:S04]  /*0610*/  ISETP.NE.AND P0, PT, R25, RZ, P0 ;  /* 0x000000ff1900720c */ /* 0x001fc80000705270 */
[----:B-1----:R-:W-:-:S04]  /*0620*/  ISETP.NE.AND P0, PT, R18, RZ, P0 ;  /* 0x000000ff1200720c */ /* 0x002fc80000705270 */
[----:B--2---:R-:W-:Y:S01]  /*0630*/  ISETP.NE.AND P0, PT, R19, RZ, P0 ;  /* 0x000000ff1300720c */ /* 0x004fe20000705270 */
[----:B------:R-:W-:-:S03]  /*0640*/  IMAD.IADD R19, R4, 0x1, R15 ;  /* 0x0000000104137824 */ /* 0x000fc600078e020f */
[----:B---3--:R-:W-:Y:S02]  /*0650*/  ISETP.NE.AND P0, PT, R20, RZ, P0 ;  /* 0x000000ff1400720c */ /* 0x008fe40000705270 */
[----:B------:R-:W-:Y:S02]  /*0660*/  ISETP.NE.AND P4, PT, R19, R14, PT ;  /* 0x0000000e1300720c */ /* 0x000fe40003f85270 */
[----:B----4-:R-:W-:-:S04]  /*0670*/  ISETP.NE.AND P0, PT, R21, RZ, P0 ;  /* 0x000000ff1500720c */ /* 0x010fc80000705270 */
[----:B-----5:R-:W-:-:S04]  /*0680*/  ISETP.NE.AND P0, PT, R22, RZ, P0 ;  /* 0x000000ff1600720c */ /* 0x020fc80000705270 */
[----:B------:R-:W-:-:S04]  /*0690*/  ISETP.NE.AND P0, PT, R23, RZ, P0 ;  /* 0x000000ff1700720c */ /* 0x000fc80000705270 */
[----:B------:R-:W-:Y:S01]  /*06a0*/  ISETP.NE.AND P0, PT, R24, RZ, P0 ;  /* 0x000000ff1800720c */ /* 0x000fe20000705270 */
[----:B------:R-:W-:-:S12]  /*06b0*/  @P4 BRA `(.L_x_36) ;  /* 0xfffffffc00ac4947 */ /* 0x000fd8000383ffff */
.L_x_35:
        /* <DEDUP_REMOVED lines=14> */
.L_x_37:
        /* <DEDUP_REMOVED lines=8> */
[----:B0-----:R-:W-:-:S04]  /*0820*/  ISETP.NE.AND P0, PT, R19, RZ, P0 ;  /* 0x000000ff1300720c */ /* 0x001fc80000705270 */
[----:B-1----:R-:W-:-:S13]  /*0830*/  ISETP.NE.AND P0, PT, R18, RZ, P0 ;  /* 0x000000ff1200720c */ /* 0x002fda0000705270 */
.L_x_38:
[----:B------:R-:W0:Y:S01]  /*0840*/  S2UR UR7, SR_CgaCtaId ;  /* 0x00000000000779c3 */ /* 0x000e220000008800 */
[----:B------:R-:W-:Y:S01]  /*0850*/  UMOV UR6, 0x400 ;  /* 0x0000040000067882 */ /* 0x000fe20000000000 */
[C---:B------:R-:W-:Y:S01]  /*0860*/  ISETP.NE.AND P2, PT, R13.reuse, R4, PT ;  /* 0x000000040d00720c */ /* 0x040fe20003f45270 */
[----:B------:R-:W-:Y:S01]  /*0870*/  VIADD R13, R13, 0x1 ;  /* 0x000000010d0d7836 */ /* 0x000fe20000000000 */
[----:B0-----:R-:W-:-:S06]  /*0880*/  ULEA UR6, UR7, UR6, 0x18 ;  /* 0x0000000607067291 */ /* 0x001fcc000f8ec0ff */
[----:B------:R-:W-:-:S06]  /*0890*/  IADD3 R16, PT, PT, R16, UR6, R15 ;  /* 0x0000000610107c10 */ /* 0x000fcc000fffe00f */
[----:B------:R-:W0:Y:S02]  /*08a0*/  LDS.U8 R16, [R16] ;  /* 0x0000000010107984 */ /* 0x000e240000000000 */
[----:B0-----:R-:W-:Y:S01]  /*08b0*/  ISETP.NE.AND P0, PT, R16, RZ, P0 ;  /* 0x000000ff1000720c */ /* 0x001fe20000705270 */
[----:B------:R-:W-:-:S12]  /*08c0*/  @P2 BRA `(.L_x_39) ;  /* 0xfffffffc00002947 */ /* 0x000fd8000383ffff */
[----:B------:R-:W-:-:S07]  /*08d0*/  SEL R10, RZ, 0x1, !P0 ;  /* 0x00000001ff0a7807 */ /* 0x000fce0004000000 */
.L_x_34:
        /* <DEDUP_REMOVED lines=11> */
.L_x_33:
[----:B------:R-:W-:Y:S05]  /*0990*/  BSYNC.RECONVERGENT B0 ;  /* 0x0000000000007941 */ /* 0x000fea0003800200 */
.L_x_32:
        /* <DEDUP_REMOVED lines=12> */
.L_x_45:
        /* <DEDUP_REMOVED lines=9> */
.L_x_44:
        /* <DEDUP_REMOVED lines=18> */
.L_x_43:
[----:B------:R-:W-:Y:S05]  /*0c10*/  BSYNC.RECONVERGENT B1 ;  /* 0x0000000000017941 */ /* 0x000fea0003800200 */
.L_x_42:
[----:B------:R-:W-:-:S05]  /*0c20*/  VIADD R15, R15, UR11 ;  /* 0x0000000b0f0f7c36 */ /* 0x000fca0008000000 */
[----:B------:R-:W-:-:S13]  /*0c30*/  ISETP.GT.U32.AND P0, PT, R15, R6, PT ;  /* 0x000000060f00720c */ /* 0x000fda0003f04070 */
[----:B------:R-:W-:Y:S05]  /*0c40*/  @!P0 BRA `(.L_x_45) ;  /* 0xfffffffc00848947 */ /* 0x000fea000383ffff */
.L_x_41:
[----:B------:R-:W-:Y:S05]  /*0c50*/  BSYNC.RECONVERGENT B0 ;  /* 0x0000000000007941 */ /* 0x000fea0003800200 */
.L_x_40:
[----:B------:R-:W-:Y:S06]  /*0c60*/  BAR.SYNC.DEFER_BLOCKING 0x0 ;  /* 0x0000000000007b1d */ /* 0x000fec0000010000 */
[----:B------:R-:W-:Y:S05]  /*0c70*/  @!P1 EXIT ;  /* 0x000000000000994d */ /* 0x000fea0003800000 */
[----:B0-----:R-:W-:Y:S01]  /*0c80*/  IMAD.MOV R13, RZ, RZ, -R4 ;  /* 0x000000ffff0d7224 */ /* 0x001fe200078e0a04 */
[----:B------:R-:W-:-:S04]  /*0c90*/  PRMT R6, RZ, 0x7610, R6 ;  /* 0x00007610ff067816 */ /* 0x000fc80000000006 */
        /* <DEDUP_REMOVED lines=15> */
.L_x_50:
[----:B------:R-:W-:Y:S01]  /*0d90*/  ISETP.GE.U32.AND P2, PT, R3, 0x7, PT ;  /* 0x000000070300780c */ /* 0x000fe20003f46070 */
[----:B------:R-:W-:Y:S02]  /*0da0*/  IMAD.IADD R24, R11, 0x1, R12 ;  /* 0x000000010b187824 */ /* 0x000fe400078e020c */
[----:B------:R-:W-:-:S10]  /*0db0*/  IMAD.MOV.U32 R15, RZ, RZ, R8 ;  /* 0x000000ffff0f7224 */ /* 0x000fd400078e0008 */
[----:B------:R-:W-:Y:S05]  /*0dc0*/  @!P2 BRA `(.L_x_47) ;  /* 0x000000000060a947 */ /* 0x000fea0003800000 */
[----:B------:R-:W-:Y:S02]  /*0dd0*/  IMAD R14, R24, 0x32, R9 ;  /* 0x00000032180e7824 */ /* 0x000fe400078e0209 */
[----:B------:R-:W-:Y:S02]  /*0de0*/  IMAD.MOV.U32 R16, RZ, RZ, R13 ;  /* 0x000000ffff107224 */ /* 0x000fe400078e000d */
[----:B------:R-:W-:-:S07]  /*0df0*/  IMAD.MOV.U32 R15, RZ, RZ, R8 ;  /* 0x000000ffff0f7224 */ /* 0x000fce00078e0008 */
.L_x_48:
        /* <DEDUP_REMOVED lines=12> */
[----:B------:R-:W-:-:S04]  /*0ec0*/  ISETP.NE.OR P0, PT, R25, RZ, P0 ;  /* 0x000000ff1900720c */ /* 0x000fc80000705670 */
[----:B-1----:R-:W-:-:S04]  /*0ed0*/  ISETP.NE.OR P0, PT, R17, RZ, P0 ;  /* 0x000000ff1100720c */ /* 0x002fc80000705670 */
[----:B--2---:R-:W-:-:S04]  /*0ee0*/  ISETP.NE.OR P0, PT, R18, RZ, P0 ;  /* 0x000000ff1200720c */ /* 0x004fc80000705670 */
[----:B---3--:R-:W-:-:S04]  /*0ef0*/  ISETP.NE.OR P0, PT, R19, RZ, P0 ;  /* 0x000000ff1300720c */ /* 0x008fc80000705670 */
[----:B----4-:R-:W-:-:S04]  /*0f00*/  ISETP.NE.OR P0, PT, R20, RZ, P0 ;  /* 0x000000ff1400720c */ /* 0x010fc80000705670 */
[----:B-----5:R-:W-:-:S04]  /*0f10*/  ISETP.NE.OR P0, PT, R21, RZ, P0 ;  /* 0x000000ff1500720c */ /* 0x020fc80000705670 */
[----:B------:R-:W-:-:S04]  /*0f20*/  ISETP.NE.OR P0, PT, R22, RZ, P0 ;  /* 0x000000ff1600720c */ /* 0x000fc80000705670 */
[----:B------:R-:W-:Y:S01]  /*0f30*/  ISETP.NE.OR P0, PT, R23, RZ, P0 ;  /* 0x000000ff1700720c */ /* 0x000fe20000705670 */
[----:B------:R-:W-:-:S12]  /*0f40*/  @P2 BRA `(.L_x_48) ;  /* 0xfffffffc00ac2947 */ /* 0x000fd8000383ffff */
.L_x_47:
        /* <DEDUP_REMOVED lines=12> */
.L_x_49:
[----:B------:R-:W-:-:S13]  /*1010*/  LOP3.LUT P2, RZ, R4, 0x1, RZ, 0xc0, !PT ;  /* 0x0000000104ff7812 */ /* 0x000fda000784c0ff */
[----:B------:R-:W-:Y:S01]  /*1020*/  @P2 IADD3 R16, PT, PT, R6, R24, R15 ;  /* 0x0000001806102210 */ /* 0x000fe20007ffe00f */
[----:B------:R-:W-:-:S04]  /*1030*/  @P2 VIADD R15, R15, 0x2 ;  /* 0x000000020f0f2836 */ /* 0x000fc80000000000 */
[----:B------:R-:W0:Y:S01]  /*1040*/  @P2 LDS.U8 R17, [R16] ;  /* 0x0000000010112984 */ /* 0x000e220000000000 */
[----:B------:R-:W-:-:S03]  /*1050*/  IADD3 R14, PT, PT, R6, R24, R15 ;  /* 0x00000018060e7210 */ /* 0x000fc60007ffe00f */
[----:B------:R-:W1:Y:S04]  /*1060*/  @P2 LDS.U8 R15, [R16+0x1] ;  /* 0x00000100100f2984 */ /* 0x000e680000000000 */
[----:B------:R-:W2:Y:S01]  /*1070*/  LDS.U8 R14, [R14] ;  /* 0x000000000e0e7984 */ /* 0x000ea20000000000 */
[----:B0-----:R-:W-:-:S04]  /*1080*/  @P2 ISETP.NE.OR P3, PT, R17, RZ, P0 ;  /* 0x000000ff1100220c */ /* 0x001fc80000765670 */
[----:B-1----:R-:W-:Y:S02]  /*1090*/  @P2 ISETP.NE.OR P0, PT, R15, RZ, P3 ;  /* 0x000000ff0f00220c */ /* 0x002fe40001f05670 */
[C---:B------:R-:W-:Y:S01]  /*10a0*/  ISETP.NE.AND P2, PT, R12.reuse, R4, PT ;  /* 0x000000040c00720c */ /* 0x040fe20003f45270 */
[----:B------:R-:W-:Y:S01]  /*10b0*/  VIADD R12, R12, 0x1 ;  /* 0x000000010c0c7836 */ /* 0x000fe20000000000 */
[----:B--2---:R-:W-:-:S11]  /*10c0*/  ISETP.NE.OR P0, PT, R14, RZ, P0 ;  /* 0x000000ff0e00720c */ /* 0x004fd60000705670 */
[----:B------:R-:W-:Y:S05]  /*10d0*/  @P2 BRA `(.L_x_50) ;  /* 0xfffffffc002c2947 */ /* 0x000fea000383ffff */
[----:B------:R-:W-:-:S07]  /*10e0*/  SEL R6, RZ, 0x1, !P0 ;  /* 0x00000001ff067807 */ /* 0x000fce0004000000 */
.L_x_46:
        /* <DEDUP_REMOVED lines=12> */
.L_x_51:
        /* <DEDUP_REMOVED lines=13> */
.L_x_77:


//--------------------- .text._Z5ErodePbS_PiS0_S0_ --------------------------
	.section	.text._Z5ErodePbS_PiS0_S0_,"ax",@progbits
	.align	128
        .global         _Z5ErodePbS_PiS0_S0_
        .type           _Z5ErodePbS_PiS0_S0_,@function
        .size           _Z5ErodePbS_PiS0_S0_,(.L_x_78 - _Z5ErodePbS_PiS0_S0_)
        .other          _Z5ErodePbS_PiS0_S0_,@"STO_CUDA_ENTRY STV_DEFAULT"
_Z5ErodePbS_PiS0_S0_:
.text._Z5ErodePbS_PiS0_S0_:
        /* <DEDUP_REMOVED lines=24> */
[----:B-----5:R-:W-:Y:S01]  /*0180*/  IMAD R2, R4, UR10, RZ ;  /* 0x0000000a04027c24 */ /* 0x020fe2000f8e02ff */
[C---:B------:R-:W-:Y:S01]  /*0190*/  IADD3 R12, PT, PT, -R0.reuse, UR4, RZ ;  /* 0x00000004000c7c10 */ /* 0x040fe2000fffe1ff */
[----:B------:R-:W-:Y:S01]  /*01a0*/  IMAD.MOV.U32 R15, RZ, RZ, R11 ;  /* 0x000000ffff0f7224 */ /* 0x000fe200078e000b */
[----:B------:R-:W-:Y:S01]  /*01b0*/  IADD3 R13, PT, PT, -R0, UR5, RZ ;  /* 0x00000005000d7c10 */ /* 0x000fe2000fffe1ff */
[----:B------:R-:W-:-:S07]  /*01c0*/  IMAD R14, R5, R2, RZ ;  /* 0x00000002050e7224 */ /* 0x000fce00078e02ff */
.L_x_57:
        /* <DEDUP_REMOVED lines=9> */
.L_x_56:
        /* <DEDUP_REMOVED lines=18> */
.L_x_55:
[----:B------:R-:W-:Y:S05]  /*0380*/  BSYNC.RECONVERGENT B1 ;  /* 0x0000000000017941 */ /* 0x000fea0003800200 */
.L_x_54:
[----:B------:R-:W-:-:S05]  /*0390*/  VIADD R15, R15, UR11 ;  /* 0x0000000b0f0f7c36 */ /* 0x000fca0008000000 */
[----:B------:R-:W-:-:S13]  /*03a0*/  ISETP.GT.U32.AND P0, PT, R15, R10, PT ;  /* 0x0000000a0f00720c */ /* 0x000fda0003f04070 */
[----:B------:R-:W-:Y:S05]  /*03b0*/  @!P0 BRA `(.L_x_57) ;  /* 0xfffffffc00848947 */ /* 0x000fea000383ffff */
.L_x_53:
[----:B------:R-:W-:Y:S05]  /*03c0*/  BSYNC.RECONVERGENT B0 ;  /* 0x0000000000007941 */ /* 0x000fea0003800200 */
.L_x_52:
[----:B------:R-:W-:Y:S01]  /*03d0*/  BAR.SYNC.DEFER_BLOCKING 0x0 ;  /* 0x0000000000007b1d */ /* 0x000fe20000010000 */
[----:B-----5:R-:W-:-:S04]  /*03e0*/  ISETP.GE.AND P0, PT, R8, R5, PT ;  /* 0x000000050800720c */ /* 0x020fc80003f06270 */
[----:B------:R-:W-:-:S13]  /*03f0*/  ISETP.GE.OR P0, PT, R7, R4, P0 ;  /* 0x000000040700720c */ /* 0x000fda0000706670 */
[----:B------:R-:W-:Y:S05]  /*0400*/  @P0 EXIT ;  /* 0x000000000000094d */ /* 0x000fea0003800000 */
[----:B------:R-:W-:Y:S02]  /*0410*/  IMAD.MOV R3, RZ, RZ, -R0 ;  /* 0x000000ffff037224 */ /* 0x000fe400078e0a00 */
[----:B------:R-:W-:-:S03]  /*0420*/  IMAD.MOV.U32 R10, RZ, RZ, 0x1 ;  /* 0x00000001ff0a7424 */ /* 0x000fc600078e00ff */
[----:B------:R-:W-:-:S13]  /*0430*/  ISETP.GE.AND P0, PT, R0, R3, PT ;  /* 0x000000030000720c */ /* 0x000fda0003f06270 */
[----:B------:R-:W-:Y:S05]  /*0440*/  @!P0 BRA `(.L_x_58) ;  /* 0x00000004000c8947 */ /* 0x000fea0003800000 */
[----:B------:R-:W0:Y:S01]  /*0450*/  S2R R13, SR_CgaCtaId ;  /* 0x00000000000d7919 */ /* 0x000e220000008800 */
[C---:B------:R-:W-:Y:S01]  /*0460*/  VIADD R12, R6.reuse, 0x1 ;  /* 0x00000001060c7836 */ /* 0x040fe20000000000 */
[----:B------:R-:W-:Y:S02]  /*0470*/  MOV R2, 0x400 ;  /* 0x0000040000027802 */ /* 0x000fe40000000f00 */
[----:B------:R-:W-:Y:S02]  /*0480*/  LOP3.LUT R10, R6, 0x6, RZ, 0xc0, !PT ;  /* 0x00000006060a7812 */ /* 0x000fe400078ec0ff */
[----:B------:R-:W-:Y:S02]  /*0490*/  LOP3.LUT R12, R12, 0xfffffff8, RZ, 0xc0, !PT ;  /* 0xfffffff80c0c7812 */ /* 0x000fe400078ec0ff */
[----:B------:R-:W-:Y:S01]  /*04a0*/  ISETP.GE.U32.AND P1, PT, R10, 0x3, PT ;  /* 0x000000030a00780c */ /* 0x000fe20003f26070 */
[C---:B------:R-:W-:Y:S01]  /*04b0*/  IMAD.IADD R10, R0.reuse, 0x1, R11 ;  /* 0x00000001000a7824 */ /* 0x040fe200078e020b */
[----:B------:R-:W-:Y:S01]  /*04c0*/  PLOP3.LUT P0, PT, PT, PT, PT, 0x80, 0x8 ;  /* 0x000000000008781c */ /* 0x000fe20003f0f070 */
[----:B------:R-:W-:-:S02]  /*04d0*/  IMAD.IADD R11, R0, 0x1, R9 ;  /* 0x00000001000b7824 */ /* 0x000fc400078e0209 */
[----:B------:R-:W-:Y:S01]  /*04e0*/  IMAD.MOV R12, RZ, RZ, -R12 ;  /* 0x000000ffff0c7224 */ /* 0x000fe200078e0a0c */
[----:B0-----:R-:W-:Y:S01]  /*04f0*/  LEA R2, R13, R2, 0x18 ;  /* 0x000000020d027211 */ /* 0x001fe200078ec0ff */
[----:B------:R-:W-:-:S03]  /*0500*/  IMAD.MOV.U32 R13, RZ, RZ, R3 ;  /* 0x000000ffff0d7224 */ /* 0x000fc600078e0003 */
[----:B------:R-:W-:-:S07]  /*0510*/  IADD3 R9, PT, PT, R9, 0x3, R2 ;  /* 0x0000000309097810 */ /* 0x000fce0007ffe002 */
.L_x_62:
[----:B------:R-:W-:Y:S01]  /*0520*/  ISETP.GE.U32.AND P2, PT, R6, 0x7, PT ;  /* 0x000000070600780c */ /* 0x000fe20003f46070 */
[----:B------:R-:W-:Y:S02]  /*0530*/  IMAD.IADD R24, R10, 0x1, R13 ;  /* 0x000000010a187824 */ /* 0x000fe400078e020d */
[----:B------:R-:W-:-:S10]  /*0540*/  IMAD.MOV.U32 R15, RZ, RZ, R3 ;  /* 0x000000ffff0f7224 */ /* 0x000fd400078e0003 */
[----:B------:R-:W-:Y:S05]  /*0550*/  @!P2 BRA `(.L_x_59) ;  /* 0x000000000060a947 */ /* 0x000fea0003800000 */
[----:B------:R-:W-:Y:S02]  /*0560*/  IMAD R14, R24, 0x32, R9 ;  /* 0x00000032180e7824 */ /* 0x000fe400078e0209 */
[----:B------:R-:W-:Y:S02]  /*0570*/  IMAD.MOV.U32 R16, RZ, RZ, R12 ;  /* 0x000000ffff107224 */ /* 0x000fe400078e000c */
[----:B------:R-:W-:-:S07]  /*0580*/  IMAD.MOV.U32 R15, RZ, RZ, R3 ;  /* 0x000000ffff0f7224 */ /* 0x000fce00078e0003 */
.L_x_60:
        /* <DEDUP_REMOVED lines=21> */
.L_x_59:
        /* <DEDUP_REMOVED lines=12> */
.L_x_61:
        /* <DEDUP_REMOVED lines=14> */
.L_x_58:
        /* <DEDUP_REMOVED lines=12> */
.L_x_63:
        /* <DEDUP_REMOVED lines=12> */
.L_x_78:


//--------------------- .text._Z6DilatePbS_PiS0_S0_ --------------------------
	.section	.text._Z6DilatePbS_PiS0_S0_,"ax",@progbits
	.align	128
        .global         _Z6DilatePbS_PiS0_S0_
        .type           _Z6DilatePbS_PiS0_S0_,@function
        .size           _Z6DilatePbS_PiS0_S0_,(.L_x_79 - _Z6DilatePbS_PiS0_S0_)
        .other          _Z6DilatePbS_PiS0_S0_,@"STO_CUDA_ENTRY STV_DEFAULT"
_Z6DilatePbS_PiS0_S0_:
.text._Z6DilatePbS_PiS0_S0_:
[----:B------:R-:W-:Y:S08]  /*0000*/  LDC R1, c[0x0][0x37c] ;  /* 0x0000df00ff017b82 */ /* 0x000ff00000000800 */
[----:B------:R-:W0:Y:S01]  /*0010*/  LDC.64 R6, c[0x0][0x3a0] ;  /* 0x0000e800ff067b82 */ /* 0x000e220000000a00 */
[----:B------:R-:W0:Y:S07]  /*0020*/  LDCU.64 UR8, c[0x0][0x358] ;  /* 0x00006b00ff0877ac */ /* 0x000e2e0008000a00 */
[----:B------:R-:W1:Y:S08]  /*0030*/  LDC.64 R2, c[0x0][0x390] ;  /* 0x0000e400ff027b82 */ /* 0x000e700000000a00 */
[----:B------:R-:W2:Y:S01]  /*0040*/  LDC.64 R12, c[0x0][0x398] ;  /* 0x0000e600ff0c7b82 */ /* 0x000ea20000000a00 */
[----:B0-----:R0:W3:Y:S01]  /*0050*/  LDG.E R0, desc[UR8][R6.64] ;  /* 0x0000000806007981 */ /* 0x0010e2000c1e1900 */
[----:B------:R-:W0:Y:S01]  /*0060*/  S2R R11, SR_TID.X ;  /* 0x00000000000b7919 */ /* 0x000e220000002100 */
[----:B------:R-:W4:Y:S05]  /*0070*/  LDCU UR11, c[0x0][0x360] ;  /* 0x00006c00ff0b77ac */ /* 0x000f2a0008000800 */
[----:B------:R-:W4:Y:S01]  /*0080*/  S2UR UR4, SR_CTAID.X ;  /* 0x00000000000479c3 */ /* 0x000f220000002500 */
[----:B------:R-:W0:Y:S07]  /*0090*/  S2R R9, SR_TID.Y ;  /* 0x0000000000097919 */ /* 0x000e2e0000002200 */
[----:B------:R-:W0:Y:S01]  /*00a0*/  S2UR UR5, SR_CTAID.Y ;  /* 0x00000000000579c3 */ /* 0x000e220000002600 */
[----:B------:R-:W0:Y:S01]  /*00b0*/  LDCU UR12, c[0x0][0x364] ;  /* 0x00006c80ff0c77ac */ /* 0x000e220008000800 */
[----:B-1----:R1:W5:Y:S01]  /*00c0*/  LDG.E R4, desc[UR8][R2.64] ;  /* 0x0000000802047981 */ /* 0x002362000c1e1900 */
[----:B------:R-:W-:Y:S03]  /*00d0*/  BSSY.RECONVERGENT B0, `(.L_x_64) ;  /* 0x0000030000007945 */ /* 0x000fe60003800200 */
[----:B--2---:R1:W5:Y:S02]  /*00e0*/  LDG.E R5, desc[UR8][R12.64] ;  /* 0x000000080c057981 */ /* 0x004364000c1e1900 */
[----:B------:R-:W2:Y:S01]  /*00f0*/  S2UR UR10, SR_CTAID.Z ;  /* 0x00000000000a79c3 */ /* 0x000ea20000002700 */
[----:B----4-:R-:W-:-:S06]  /*0100*/  UIMAD UR4, UR4, UR11, URZ ;  /* 0x0000000b040472a4 */ /* 0x010fcc000f8e02ff */
[----:B0-----:R-:W-:Y:S01]  /*0110*/  VIADD R7, R11, UR4 ;  /* 0x000000040b077c36 */ /* 0x001fe20008000000 */
[----:B------:R-:W-:-:S06]  /*0120*/  UIMAD UR5, UR5, UR12, URZ ;  /* 0x0000000c050572a4 */ /* 0x000fcc000f8e02ff */
[----:B------:R-:W-:Y:S01]  /*0130*/  VIADD R8, R9, UR5 ;  /* 0x0000000509087c36 */ /* 0x000fe20008000000 */
[----:B------:R-:W-:Y:S01]  /*0140*/  BAR.SYNC.DEFER_BLOCKING 0x0 ;  /* 0x0000000000007b1d */ /* 0x000fe20000010000 */
[----:B---3--:R-:W-:-:S04]  /*0150*/  IMAD.SHL.U32 R6, R0, 0x2, RZ ;  /* 0x0000000200067824 */ /* 0x008fc800078e00ff */
[----:B------:R-:W-:-:S05]  /*0160*/  VIADD R10, R6, UR11 ;  /* 0x0000000b060a7c36 */ /* 0x000fca0008000000 */
[----:B------:R-:W-:-:S13]  /*0170*/  ISETP.GT.U32.AND P0, PT, R11, R10, PT ;  /* 0x0000000a0b00720c */ /* 0x000fda0003f04070 */
[----:B-12---:R-:W-:Y:S05]  /*0180*/  @P0 BRA `(.L_x_65) ;  /* 0x0000000000900947 */ /* 0x006fea0003800000 */
[----:B-----5:R-:W-:Y:S01]  /*0190*/  IMAD R2, R4, UR10, RZ ;  /* 0x0000000a04027c24 */ /* 0x020fe2000f8e02ff */
[C---:B------:R-:W-:Y:S01]  /*01a0*/  IADD3 R12, PT, PT, -R0.reuse, UR4, RZ ;  /* 0x00000004000c7c10 */ /* 0x040fe2000fffe1ff */
[----:B------:R-:W-:Y:S01]  /*01b0*/  IMAD.MOV.U32 R15, RZ, RZ, R11 ;  /* 0x000000ffff0f7224 */ /* 0x000fe200078e000b */
[----:B------:R-:W-:Y:S01]  /*01c0*/  IADD3 R13, PT, PT, -R0, UR5, RZ ;  /* 0x00000005000d7c10 */ /* 0x000fe2000fffe1ff */
[----:B------:R-:W-:-:S07]  /*01d0*/  IMAD R14, R5, R2, RZ ;  /* 0x00000002050e7224 */ /* 0x000fce00078e02ff */
.L_x_69:
        /* <DEDUP_REMOVED lines=9> */
.L_x_68:
        /* <DEDUP_REMOVED lines=18> */
.L_x_67:
[----:B------:R-:W-:Y:S05]  /*0390*/  BSYNC.RECONVERGENT B1 ;  /* 0x0000000000017941 */ /* 0x000fea0003800200 */
.L_x_66:
[----:B------:R-:W-:-:S05]  /*03a0*/  VIADD R15, R15, UR11 ;  /* 0x0000000b0f0f7c36 */ /* 0x000fca0008000000 */
[----:B------:R-:W-:-:S13]  /*03b0*/  ISETP.GT.U32.AND P0, PT, R15, R10, PT ;  /* 0x0000000a0f00720c */ /* 0x000fda0003f04070 */
[----:B------:R-:W-:Y:S05]  /*03c0*/  @!P0 BRA `(.L_x_69) ;  /* 0xfffffffc00848947 */ /* 0x000fea000383ffff */
.L_x_65:
[----:B------:R-:W-:Y:S05]  /*03d0*/  BSYNC.RECONVERGENT B0 ;  /* 0x0000000000007941 */ /* 0x000fea0003800200 */
.L_x_64:
[----:B------:R-:W-:Y:S01]  /*03e0*/  BAR.SYNC.DEFER_BLOCKING 0x0 ;  /* 0x0000000000007b1d */ /* 0x000fe20000010000 */
[----:B-----5:R-:W-:-:S04]  /*03f0*/  ISETP.GE.AND P0, PT, R8, R5, PT ;  /* 0x000000050800720c */ /* 0x020fc80003f06270 */
[----:B------:R-:W-:-:S13]  /*0400*/  ISETP.GE.OR P0, PT, R7, R4, P0 ;  /* 0x000000040700720c */ /* 0x000fda0000706670 */
[----:B------:R-:W-:Y:S05]  /*0410*/  @P0 EXIT ;  /* 0x000000000000094d */ /* 0x000fea0003800000 */
[----:B------:R-:W-:Y:S01]  /*0420*/  IMAD.MOV R3, RZ, RZ, -R0 ;  /* 0x000000ffff037224 */ /* 0x000fe200078e0a00 */
[----:B------:R-:W-:-:S04]  /*0430*/  PRMT R10, RZ, 0x7610, R10 ;  /* 0x00007610ff0a7816 */ /* 0x000fc8000000000a */
        /* <DEDUP_REMOVED lines=15> */
.L_x_74:
[----:B------:R-:W-:Y:S01]  /*0530*/  ISETP.GE.U32.AND P2, PT, R6, 0x7, PT ;  /* 0x000000070600780c */ /* 0x000fe20003f46070 */
[----:B------:R-:W-:Y:S02]  /*0540*/  IMAD.IADD R24, R10, 0x1, R13 ;  /* 0x000000010a187824 */ /* 0x000fe400078e020d */
[----:B------:R-:W-:-:S10]  /*0550*/  IMAD.MOV.U32 R15, RZ, RZ, R3 ;  /* 0x000000ffff0f7224 */ /* 0x000fd400078e0003 */
[----:B------:R-:W-:Y:S05]  /*0560*/  @!P2 BRA `(.L_x_71) ;  /* 0x000000000060a947 */ /* 0x000fea0003800000 */
[----:B------:R-:W-:Y:S02]  /*0570*/  IMAD R14, R24, 0x32, R9 ;  /* 0x00000032180e7824 */ /* 0x000fe400078e0209 */
[----:B------:R-:W-:Y:S02]  /*0580*/  IMAD.MOV.U32 R16, RZ, RZ, R12 ;  /* 0x000000ffff107224 */ /* 0x000fe400078e000c */
[----:B------:R-:W-:-:S07]  /*0590*/  IMAD.MOV.U32 R15, RZ, RZ, R3 ;  /* 0x000000ffff0f7224 */ /* 0x000fce00078e0003 */
.L_x_72:
        /* <DEDUP_REMOVED lines=21> */
.L_x_71:
        /* <DEDUP_REMOVED lines=12> */
.L_x_73:
        /* <DEDUP_REMOVED lines=14> */
.L_x_70:
        /* <DEDUP_REMOVED lines=12> */
.L_x_75:
        /* <DEDUP_REMOVED lines=11> */
.L_x_79:


//--------------------- .nv.shared._Z7CloseOpPbS_S_PiS0_S0_ --------------------------
	.section	.nv.shared._Z7CloseOpPbS_S_PiS0_S0_,"aw",@nobits
	.sectionflags	@""
.nv.shared._Z7CloseOpPbS_S_PiS0_S0_:
	.zero		3524


//--------------------- .nv.shared.reserved.0     --------------------------
	.section	.nv.shared.reserved.0,"aw",@nobits
	.weak		__nv_reservedSMEM_offset_0_alias
	.size		__nv_reservedSMEM_offset_0_alias, 0, 64
	.other		__nv_reservedSMEM_offset_0_alias,@"STO_CUDA_RESERVED_SHARED STV_DEFAULT"
__nv_reservedSMEM_offset_0_alias:
	.zero		0
	.zero		64


//--------------------- .nv.shared._Z6OpenOpPbS_S_PiS0_S0_ --------------------------
	.section	.nv.shared._Z6OpenOpPbS_S_PiS0_S0_,"aw",@nobits
	.sectionflags	@""
.nv.shared._Z6OpenOpPbS_S_PiS0_S0_:
	.zero		3524


//--------------------- .nv.shared._Z5ErodePbS_PiS0_S0_ --------------------------
	.section	.nv.shared._Z5ErodePbS_PiS0_S0_,"aw",@nobits
	.sectionflags	@""
.nv.shared._Z5ErodePbS_PiS0_S0_:
	.zero		3524


//--------------------- .nv.shared._Z6DilatePbS_PiS0_S0_ --------------------------
	.section	.nv.shared._Z6DilatePbS_PiS0_S0_,"aw",@nobits
	.sectionflags	@""
.nv.shared._Z6DilatePbS_PiS0_S0_:
	.zero		3524


//--------------------- .nv.constant0._Z7CloseOpPbS_S_PiS0_S0_ --------------------------
	.section	.nv.constant0._Z7CloseOpPbS_S_PiS0_S0_,"a",@progbits
	.sectionflags	@""
	.align	4
.nv.constant0._Z7CloseOpPbS_S_PiS0_S0_:
	.zero		944


//--------------------- .nv.constant0._Z6OpenOpPbS_S_PiS0_S0_ --------------------------
	.section	.nv.constant0._Z6OpenOpPbS_S_PiS0_S0_,"a",@progbits
	.sectionflags	@""
	.align	4
.nv.constant0._Z6OpenOpPbS_S_PiS0_S0_:
	.zero		944


//--------------------- .nv.constant0._Z5ErodePbS_PiS0_S0_ --------------------------
	.section	.nv.constant0._Z5ErodePbS_PiS0_S0_,"a",@progbits
	.sectionflags	@""
	.align	4
.nv.constant0._Z5ErodePbS_PiS0_S0_:
	.zero		936


//--------------------- .nv.constant0._Z6DilatePbS_PiS0_S0_ --------------------------
	.section	.nv.constant0._Z6DilatePbS_PiS0_S0_,"a",@progbits
	.sectionflags	@""
	.align	4
.nv.constant0._Z6DilatePbS_PiS0_S0_:
	.zero		936


//--------------------- SYMBOLS --------------------------

	.type		.nv.reservedSmem.offset0,@object
	.size		.nv.reservedSmem.offset0,0x4
	.type		.nv.reservedSmem.cap,@object
	.size		.nv.reservedSmem.cap,0x4
